//
// Generated by NVIDIA NVVM Compiler
//
// Compiler Build ID: CL-36424714
// Cuda compilation tools, release 13.0, V13.0.88
// Based on NVVM 20.0.0
//

.version 9.0
.target sm_100
.address_size 64

	// .globl	_Z23BFPMatrixMultiplyKernelPKfS0_Pfffiiii
// _ZZ23BFPMatrixMultiplyKernelPKfS0_PfffiiiiE7sharedA has been demoted
// _ZZ23BFPMatrixMultiplyKernelPKfS0_PfffiiiiE7sharedB has been demoted

.visible .entry _Z23BFPMatrixMultiplyKernelPKfS0_Pfffiiii(
	.param .u64 .ptr .align 1 _Z23BFPMatrixMultiplyKernelPKfS0_Pfffiiii_param_0,
	.param .u64 .ptr .align 1 _Z23BFPMatrixMultiplyKernelPKfS0_Pfffiiii_param_1,
	.param .u64 .ptr .align 1 _Z23BFPMatrixMultiplyKernelPKfS0_Pfffiiii_param_2,
	.param .f32 _Z23BFPMatrixMultiplyKernelPKfS0_Pfffiiii_param_3,
	.param .f32 _Z23BFPMatrixMultiplyKernelPKfS0_Pfffiiii_param_4,
	.param .u32 _Z23BFPMatrixMultiplyKernelPKfS0_Pfffiiii_param_5,
	.param .u32 _Z23BFPMatrixMultiplyKernelPKfS0_Pfffiiii_param_6,
	.param .u32 _Z23BFPMatrixMultiplyKernelPKfS0_Pfffiiii_param_7,
	.param .u32 _Z23BFPMatrixMultiplyKernelPKfS0_Pfffiiii_param_8
)
{
	.local .align 4 .b8 	__local_depot0[8];
	.reg .b64 	%SP;
	.reg .b64 	%SPL;
	.reg .pred 	%p<30>;
	.reg .b16 	%rs<1107>;
	.reg .b32 	%r<342>;
	.reg .b32 	%f<461>;
	.reg .b64 	%rd<32>;
	// demoted variable
	.shared .align 2 .b8 _ZZ23BFPMatrixMultiplyKernelPKfS0_PfffiiiiE7sharedA[4224];
	// demoted variable
	.shared .align 2 .b8 _ZZ23BFPMatrixMultiplyKernelPKfS0_PfffiiiiE7sharedB[4224];
	mov.u64 	%SPL, __local_depot0;
	ld.param.u32 	%r27, [_Z23BFPMatrixMultiplyKernelPKfS0_Pfffiiii_param_5];
	ld.param.u32 	%r28, [_Z23BFPMatrixMultiplyKernelPKfS0_Pfffiiii_param_6];
	ld.param.u32 	%r29, [_Z23BFPMatrixMultiplyKernelPKfS0_Pfffiiii_param_7];
	ld.param.u32 	%r30, [_Z23BFPMatrixMultiplyKernelPKfS0_Pfffiiii_param_8];
	add.u64 	%rd1, %SPL, 0;
	add.u64 	%rd2, %SPL, 4;
	mov.u32 	%r1, %tid.x;
	mov.u32 	%r2, %tid.y;
	mov.u32 	%r31, %ctaid.x;
	shl.b32 	%r32, %r31, 5;
	add.s32 	%r3, %r32, %r1;
	mov.u32 	%r33, %ctaid.y;
	shl.b32 	%r34, %r33, 5;
	add.s32 	%r4, %r34, %r2;
	mov.f32 	%f3, 0f00000000;
	// begin inline asm
	{  cvt.rn.bf16.f32 %rs18, %f3;}

	// end inline asm
	mov.b32 	%r35, {%rs18, %rs18};
	st.local.u32 	[%rd1], %r35;
	st.local.u32 	[%rd2], %r35;
	add.s32 	%r36, %r28, 31;
	shr.s32 	%r37, %r36, 31;
	shr.u32 	%r38, %r37, 27;
	add.s32 	%r39, %r36, %r38;
	shr.s32 	%r5, %r39, 5;
	setp.ge.s32 	%p1, %r3, %r27;
	setp.ge.s32 	%p2, %r2, %r28;
	or.pred  	%p3, %p1, %p2;
	@%p3 bra 	$L__BB0_2;
	ld.param.u64 	%rd27, [_Z23BFPMatrixMultiplyKernelPKfS0_Pfffiiii_param_0];
	mad.lo.s32 	%r40, %r28, %r3, %r2;
	mul.wide.s32 	%rd9, %r40, 4;
	add.s64 	%rd8, %rd27, %rd9;
	// begin inline asm
	ld.global.nc.f32 %f4, [%rd8];
	// end inline asm
	// begin inline asm
	{  cvt.rn.bf16.f32 %rs19, %f4;}

	// end inline asm
	st.local.u16 	[%rd1], %rs19;
$L__BB0_2:
	setp.ge.s32 	%p4, %r4, %r30;
	setp.ge.s32 	%p5, %r1, %r29;
	or.pred  	%p6, %p5, %p4;
	@%p6 bra 	$L__BB0_4;
	ld.param.u64 	%rd29, [_Z23BFPMatrixMultiplyKernelPKfS0_Pfffiiii_param_1];
	mad.lo.s32 	%r41, %r29, %r4, %r1;
	mul.wide.u32 	%rd11, %r41, 4;
	add.s64 	%rd10, %rd29, %rd11;
	// begin inline asm
	ld.global.nc.f32 %f6, [%rd10];
	// end inline asm
	// begin inline asm
	{  cvt.rn.bf16.f32 %rs20, %f6;}

	// end inline asm
	st.local.u16 	[%rd2], %rs20;
$L__BB0_4:
	setp.lt.s32 	%p7, %r28, 1;
	mov.u16 	%rs1106, %rs18;
	@%p7 bra 	$L__BB0_22;
	max.s32 	%r43, %r5, 1;
	add.s32 	%r339, %r1, 32;
	add.s32 	%r338, %r2, 32;
	mad.lo.s32 	%r337, %r29, %r4, %r339;
	mad.lo.s32 	%r336, %r28, %r3, %r338;
	neg.s32 	%r335, %r43;
	mov.b32 	%r340, 0;
	mov.u32 	%r341, %r340;
	mov.u16 	%rs1106, %rs18;
$L__BB0_6:
	xor.b32  	%r18, %r341, 1;
	add.s32 	%r340, %r340, 1;
	setp.ge.s32 	%p8, %r340, %r5;
	@%p8 bra 	$L__BB0_11;
	setp.ge.s32 	%p9, %r3, %r27;
	setp.ge.s32 	%p10, %r338, %r28;
	or.pred  	%p11, %p9, %p10;
	@%p11 bra 	$L__BB0_9;
	ld.param.u64 	%rd28, [_Z23BFPMatrixMultiplyKernelPKfS0_Pfffiiii_param_0];
	mul.wide.s32 	%rd13, %r336, 4;
	add.s64 	%rd12, %rd28, %rd13;
	// begin inline asm
	ld.global.nc.f32 %f8, [%rd12];
	// end inline asm
	// begin inline asm
	{  cvt.rn.bf16.f32 %rs21, %f8;}

	// end inline asm
	mul.wide.u32 	%rd14, %r18, 2;
	add.s64 	%rd15, %rd1, %rd14;
	st.local.u16 	[%rd15], %rs21;
$L__BB0_9:
	setp.ge.s32 	%p12, %r4, %r30;
	setp.ge.s32 	%p13, %r339, %r29;
	or.pred  	%p14, %p12, %p13;
	@%p14 bra 	$L__BB0_11;
	ld.param.u64 	%rd30, [_Z23BFPMatrixMultiplyKernelPKfS0_Pfffiiii_param_1];
	mul.wide.s32 	%rd17, %r337, 4;
	add.s64 	%rd16, %rd30, %rd17;
	// begin inline asm
	ld.global.nc.f32 %f10, [%rd16];
	// end inline asm
	// begin inline asm
	{  cvt.rn.bf16.f32 %rs22, %f10;}

	// end inline asm
	mul.wide.u32 	%rd18, %r18, 2;
	add.s64 	%rd19, %rd2, %rd18;
	st.local.u16 	[%rd19], %rs22;
$L__BB0_11:
	setp.ge.s32 	%p15, %r3, %r27;
	add.s32 	%r44, %r338, -32;
	setp.ge.s32 	%p16, %r44, %r28;
	or.pred  	%p17, %p15, %p16;
	mov.u16 	%rs1102, %rs18;
	@%p17 bra 	$L__BB0_13;
	mul.wide.u32 	%rd20, %r341, 2;
	add.s64 	%rd21, %rd1, %rd20;
	ld.local.u16 	%rs1102, [%rd21];
$L__BB0_13:
	setp.ge.s32 	%p18, %r4, %r30;
	mov.u32 	%r45, _ZZ23BFPMatrixMultiplyKernelPKfS0_PfffiiiiE7sharedA;
	mad.lo.s32 	%r46, %r1, 66, %r45;
	mad.lo.s32 	%r20, %r341, 2112, %r46;
	shl.b32 	%r47, %r2, 1;
	add.s32 	%r48, %r20, %r47;
	st.shared.u16 	[%r48], %rs1102;
	add.s32 	%r49, %r339, -32;
	setp.ge.s32 	%p19, %r49, %r29;
	or.pred  	%p20, %p18, %p19;
	mov.u16 	%rs1103, %rs18;
	@%p20 bra 	$L__BB0_15;
	mul.wide.u32 	%rd22, %r341, 2;
	add.s64 	%rd23, %rd2, %rd22;
	ld.local.u16 	%rs1103, [%rd23];
$L__BB0_15:
	mov.u32 	%r135, _ZZ23BFPMatrixMultiplyKernelPKfS0_PfffiiiiE7sharedB;
	mad.lo.s32 	%r136, %r341, 2112, %r135;
	add.s32 	%r21, %r136, %r47;
	mad.lo.s32 	%r138, %r1, 66, %r21;
	st.shared.u16 	[%r138], %rs1103;
	bar.sync 	0;
	// begin inline asm
	{ cvt.f32.bf16 %f12, %rs18;}

	// end inline asm
	ld.shared.u16 	%rs24, [%r20];
	// begin inline asm
	{ cvt.f32.bf16 %f13, %rs24;}

	// end inline asm
	abs.f32 	%f234, %f13;
	max.f32 	%f14, %f12, %f234;
	// begin inline asm
	{  cvt.rn.bf16.f32 %rs25, %f14;}

	// end inline asm
	ld.shared.u16 	%rs26, [%r21];
	// begin inline asm
	{ cvt.f32.bf16 %f15, %rs26;}

	// end inline asm
	abs.f32 	%f235, %f15;
	max.f32 	%f16, %f12, %f235;
	// begin inline asm
	{  cvt.rn.bf16.f32 %rs27, %f16;}

	// end inline asm
	// begin inline asm
	{ cvt.f32.bf16 %f17, %rs25;}

	// end inline asm
	ld.shared.u16 	%rs29, [%r20+2];
	// begin inline asm
	{ cvt.f32.bf16 %f18, %rs29;}

	// end inline asm
	abs.f32 	%f236, %f18;
	max.f32 	%f19, %f17, %f236;
	// begin inline asm
	{  cvt.rn.bf16.f32 %rs30, %f19;}

	// end inline asm
	// begin inline asm
	{ cvt.f32.bf16 %f20, %rs27;}

	// end inline asm
	ld.shared.u16 	%rs32, [%r21+66];
	// begin inline asm
	{ cvt.f32.bf16 %f21, %rs32;}

	// end inline asm
	abs.f32 	%f237, %f21;
	max.f32 	%f22, %f20, %f237;
	// begin inline asm
	{  cvt.rn.bf16.f32 %rs33, %f22;}

	// end inline asm
	// begin inline asm
	{ cvt.f32.bf16 %f23, %rs30;}

	// end inline asm
	ld.shared.u16 	%rs35, [%r20+4];
	// begin inline asm
	{ cvt.f32.bf16 %f24, %rs35;}

	// end inline asm
	abs.f32 	%f238, %f24;
	max.f32 	%f25, %f23, %f238;
	// begin inline asm
	{  cvt.rn.bf16.f32 %rs36, %f25;}

	// end inline asm
	// begin inline asm
	{ cvt.f32.bf16 %f26, %rs33;}

	// end inline asm
	ld.shared.u16 	%rs38, [%r21+132];
	// begin inline asm
	{ cvt.f32.bf16 %f27, %rs38;}

	// end inline asm
	abs.f32 	%f239, %f27;
	max.f32 	%f28, %f26, %f239;
	// begin inline asm
	{  cvt.rn.bf16.f32 %rs39, %f28;}

	// end inline asm
	// begin inline asm
	{ cvt.f32.bf16 %f29, %rs36;}

	// end inline asm
	ld.shared.u16 	%rs41, [%r20+6];
	// begin inline asm
	{ cvt.f32.bf16 %f30, %rs41;}

	// end inline asm
	abs.f32 	%f240, %f30;
	max.f32 	%f31, %f29, %f240;
	// begin inline asm
	{  cvt.rn.bf16.f32 %rs42, %f31;}

	// end inline asm
	// begin inline asm
	{ cvt.f32.bf16 %f32, %rs39;}

	// end inline asm
	ld.shared.u16 	%rs44, [%r21+198];
	// begin inline asm
	{ cvt.f32.bf16 %f33, %rs44;}

	// end inline asm
	abs.f32 	%f241, %f33;
	max.f32 	%f34, %f32, %f241;
	// begin inline asm
	{  cvt.rn.bf16.f32 %rs45, %f34;}

	// end inline asm
	// begin inline asm
	{ cvt.f32.bf16 %f35, %rs42;}

	// end inline asm
	ld.shared.u16 	%rs47, [%r20+8];
	// begin inline asm
	{ cvt.f32.bf16 %f36, %rs47;}

	// end inline asm
	abs.f32 	%f242, %f36;
	max.f32 	%f37, %f35, %f242;
	// begin inline asm
	{  cvt.rn.bf16.f32 %rs48, %f37;}

	// end inline asm
	// begin inline asm
	{ cvt.f32.bf16 %f38, %rs45;}

	// end inline asm
	ld.shared.u16 	%rs50, [%r21+264];
	// begin inline asm
	{ cvt.f32.bf16 %f39, %rs50;}

	// end inline asm
	abs.f32 	%f243, %f39;
	max.f32 	%f40, %f38, %f243;
	// begin inline asm
	{  cvt.rn.bf16.f32 %rs51, %f40;}

	// end inline asm
	// begin inline asm
	{ cvt.f32.bf16 %f41, %rs48;}

	// end inline asm
	ld.shared.u16 	%rs53, [%r20+10];
	// begin inline asm
	{ cvt.f32.bf16 %f42, %rs53;}

	// end inline asm
	abs.f32 	%f244, %f42;
	max.f32 	%f43, %f41, %f244;
	// begin inline asm
	{  cvt.rn.bf16.f32 %rs54, %f43;}

	// end inline asm
	// begin inline asm
	{ cvt.f32.bf16 %f44, %rs51;}

	// end inline asm
	ld.shared.u16 	%rs56, [%r21+330];
	// begin inline asm
	{ cvt.f32.bf16 %f45, %rs56;}

	// end inline asm
	abs.f32 	%f245, %f45;
	max.f32 	%f46, %f44, %f245;
	// begin inline asm
	{  cvt.rn.bf16.f32 %rs57, %f46;}

	// end inline asm
	// begin inline asm
	{ cvt.f32.bf16 %f47, %rs54;}

	// end inline asm
	ld.shared.u16 	%rs59, [%r20+12];
	// begin inline asm
	{ cvt.f32.bf16 %f48, %rs59;}

	// end inline asm
	abs.f32 	%f246, %f48;
	max.f32 	%f49, %f47, %f246;
	// begin inline asm
	{  cvt.rn.bf16.f32 %rs60, %f49;}

	// end inline asm
	// begin inline asm
	{ cvt.f32.bf16 %f50, %rs57;}

	// end inline asm
	ld.shared.u16 	%rs62, [%r21+396];
	// begin inline asm
	{ cvt.f32.bf16 %f51, %rs62;}

	// end inline asm
	abs.f32 	%f247, %f51;
	max.f32 	%f52, %f50, %f247;
	// begin inline asm
	{  cvt.rn.bf16.f32 %rs63, %f52;}

	// end inline asm
	// begin inline asm
	{ cvt.f32.bf16 %f53, %rs60;}

	// end inline asm
	ld.shared.u16 	%rs65, [%r20+14];
	// begin inline asm
	{ cvt.f32.bf16 %f54, %rs65;}

	// end inline asm
	abs.f32 	%f248, %f54;
	max.f32 	%f55, %f53, %f248;
	// begin inline asm
	{  cvt.rn.bf16.f32 %rs66, %f55;}

	// end inline asm
	// begin inline asm
	{ cvt.f32.bf16 %f56, %rs63;}

	// end inline asm
	ld.shared.u16 	%rs68, [%r21+462];
	// begin inline asm
	{ cvt.f32.bf16 %f57, %rs68;}

	// end inline asm
	abs.f32 	%f249, %f57;
	max.f32 	%f58, %f56, %f249;
	// begin inline asm
	{  cvt.rn.bf16.f32 %rs69, %f58;}

	// end inline asm
	// begin inline asm
	{ cvt.f32.bf16 %f59, %rs66;}

	// end inline asm
	ld.shared.u16 	%rs71, [%r20+16];
	// begin inline asm
	{ cvt.f32.bf16 %f60, %rs71;}

	// end inline asm
	abs.f32 	%f250, %f60;
	max.f32 	%f61, %f59, %f250;
	// begin inline asm
	{  cvt.rn.bf16.f32 %rs72, %f61;}

	// end inline asm
	// begin inline asm
	{ cvt.f32.bf16 %f62, %rs69;}

	// end inline asm
	ld.shared.u16 	%rs74, [%r21+528];
	// begin inline asm
	{ cvt.f32.bf16 %f63, %rs74;}

	// end inline asm
	abs.f32 	%f251, %f63;
	max.f32 	%f64, %f62, %f251;
	// begin inline asm
	{  cvt.rn.bf16.f32 %rs75, %f64;}

	// end inline asm
	// begin inline asm
	{ cvt.f32.bf16 %f65, %rs72;}

	// end inline asm
	ld.shared.u16 	%rs77, [%r20+18];
	// begin inline asm
	{ cvt.f32.bf16 %f66, %rs77;}

	// end inline asm
	abs.f32 	%f252, %f66;
	max.f32 	%f67, %f65, %f252;
	// begin inline asm
	{  cvt.rn.bf16.f32 %rs78, %f67;}

	// end inline asm
	// begin inline asm
	{ cvt.f32.bf16 %f68, %rs75;}

	// end inline asm
	ld.shared.u16 	%rs80, [%r21+594];
	// begin inline asm
	{ cvt.f32.bf16 %f69, %rs80;}

	// end inline asm
	abs.f32 	%f253, %f69;
	max.f32 	%f70, %f68, %f253;
	// begin inline asm
	{  cvt.rn.bf16.f32 %rs81, %f70;}

	// end inline asm
	// begin inline asm
	{ cvt.f32.bf16 %f71, %rs78;}

	// end inline asm
	ld.shared.u16 	%rs83, [%r20+20];
	// begin inline asm
	{ cvt.f32.bf16 %f72, %rs83;}

	// end inline asm
	abs.f32 	%f254, %f72;
	max.f32 	%f73, %f71, %f254;
	// begin inline asm
	{  cvt.rn.bf16.f32 %rs84, %f73;}

	// end inline asm
	// begin inline asm
	{ cvt.f32.bf16 %f74, %rs81;}

	// end inline asm
	ld.shared.u16 	%rs86, [%r21+660];
	// begin inline asm
	{ cvt.f32.bf16 %f75, %rs86;}

	// end inline asm
	abs.f32 	%f255, %f75;
	max.f32 	%f76, %f74, %f255;
	// begin inline asm
	{  cvt.rn.bf16.f32 %rs87, %f76;}

	// end inline asm
	// begin inline asm
	{ cvt.f32.bf16 %f77, %rs84;}

	// end inline asm
	ld.shared.u16 	%rs89, [%r20+22];
	// begin inline asm
	{ cvt.f32.bf16 %f78, %rs89;}

	// end inline asm
	abs.f32 	%f256, %f78;
	max.f32 	%f79, %f77, %f256;
	// begin inline asm
	{  cvt.rn.bf16.f32 %rs90, %f79;}

	// end inline asm
	// begin inline asm
	{ cvt.f32.bf16 %f80, %rs87;}

	// end inline asm
	ld.shared.u16 	%rs92, [%r21+726];
	// begin inline asm
	{ cvt.f32.bf16 %f81, %rs92;}

	// end inline asm
	abs.f32 	%f257, %f81;
	max.f32 	%f82, %f80, %f257;
	// begin inline asm
	{  cvt.rn.bf16.f32 %rs93, %f82;}

	// end inline asm
	// begin inline asm
	{ cvt.f32.bf16 %f83, %rs90;}

	// end inline asm
	ld.shared.u16 	%rs95, [%r20+24];
	// begin inline asm
	{ cvt.f32.bf16 %f84, %rs95;}

	// end inline asm
	abs.f32 	%f258, %f84;
	max.f32 	%f85, %f83, %f258;
	// begin inline asm
	{  cvt.rn.bf16.f32 %rs96, %f85;}

	// end inline asm
	// begin inline asm
	{ cvt.f32.bf16 %f86, %rs93;}

	// end inline asm
	ld.shared.u16 	%rs98, [%r21+792];
	// begin inline asm
	{ cvt.f32.bf16 %f87, %rs98;}

	// end inline asm
	abs.f32 	%f259, %f87;
	max.f32 	%f88, %f86, %f259;
	// begin inline asm
	{  cvt.rn.bf16.f32 %rs99, %f88;}

	// end inline asm
	// begin inline asm
	{ cvt.f32.bf16 %f89, %rs96;}

	// end inline asm
	ld.shared.u16 	%rs101, [%r20+26];
	// begin inline asm
	{ cvt.f32.bf16 %f90, %rs101;}

	// end inline asm
	abs.f32 	%f260, %f90;
	max.f32 	%f91, %f89, %f260;
	// begin inline asm
	{  cvt.rn.bf16.f32 %rs102, %f91;}

	// end inline asm
	// begin inline asm
	{ cvt.f32.bf16 %f92, %rs99;}

	// end inline asm
	ld.shared.u16 	%rs104, [%r21+858];
	// begin inline asm
	{ cvt.f32.bf16 %f93, %rs104;}

	// end inline asm
	abs.f32 	%f261, %f93;
	max.f32 	%f94, %f92, %f261;
	// begin inline asm
	{  cvt.rn.bf16.f32 %rs105, %f94;}

	// end inline asm
	// begin inline asm
	{ cvt.f32.bf16 %f95, %rs102;}

	// end inline asm
	ld.shared.u16 	%rs107, [%r20+28];
	// begin inline asm
	{ cvt.f32.bf16 %f96, %rs107;}

	// end inline asm
	abs.f32 	%f262, %f96;
	max.f32 	%f97, %f95, %f262;
	// begin inline asm
	{  cvt.rn.bf16.f32 %rs108, %f97;}

	// end inline asm
	// begin inline asm
	{ cvt.f32.bf16 %f98, %rs105;}

	// end inline asm
	ld.shared.u16 	%rs110, [%r21+924];
	// begin inline asm
	{ cvt.f32.bf16 %f99, %rs110;}

	// end inline asm
	abs.f32 	%f263, %f99;
	max.f32 	%f100, %f98, %f263;
	// begin inline asm
	{  cvt.rn.bf16.f32 %rs111, %f100;}

	// end inline asm
	// begin inline asm
	{ cvt.f32.bf16 %f101, %rs108;}

	// end inline asm
	ld.shared.u16 	%rs113, [%r20+30];
	// begin inline asm
	{ cvt.f32.bf16 %f102, %rs113;}

	// end inline asm
	abs.f32 	%f264, %f102;
	max.f32 	%f103, %f101, %f264;
	// begin inline asm
	{  cvt.rn.bf16.f32 %rs114, %f103;}

	// end inline asm
	// begin inline asm
	{ cvt.f32.bf16 %f104, %rs111;}

	// end inline asm
	ld.shared.u16 	%rs116, [%r21+990];
	// begin inline asm
	{ cvt.f32.bf16 %f105, %rs116;}

	// end inline asm
	abs.f32 	%f265, %f105;
	max.f32 	%f106, %f104, %f265;
	// begin inline asm
	{  cvt.rn.bf16.f32 %rs117, %f106;}

	// end inline asm
	// begin inline asm
	{ cvt.f32.bf16 %f107, %rs114;}

	// end inline asm
	ld.shared.u16 	%rs119, [%r20+32];
	// begin inline asm
	{ cvt.f32.bf16 %f108, %rs119;}

	// end inline asm
	abs.f32 	%f266, %f108;
	max.f32 	%f109, %f107, %f266;
	// begin inline asm
	{  cvt.rn.bf16.f32 %rs120, %f109;}

	// end inline asm
	// begin inline asm
	{ cvt.f32.bf16 %f110, %rs117;}

	// end inline asm
	ld.shared.u16 	%rs122, [%r21+1056];
	// begin inline asm
	{ cvt.f32.bf16 %f111, %rs122;}

	// end inline asm
	abs.f32 	%f267, %f111;
	max.f32 	%f112, %f110, %f267;
	// begin inline asm
	{  cvt.rn.bf16.f32 %rs123, %f112;}

	// end inline asm
	// begin inline asm
	{ cvt.f32.bf16 %f113, %rs120;}

	// end inline asm
	ld.shared.u16 	%rs125, [%r20+34];
	// begin inline asm
	{ cvt.f32.bf16 %f114, %rs125;}

	// end inline asm
	abs.f32 	%f268, %f114;
	max.f32 	%f115, %f113, %f268;
	// begin inline asm
	{  cvt.rn.bf16.f32 %rs126, %f115;}

	// end inline asm
	// begin inline asm
	{ cvt.f32.bf16 %f116, %rs123;}

	// end inline asm
	ld.shared.u16 	%rs128, [%r21+1122];
	// begin inline asm
	{ cvt.f32.bf16 %f117, %rs128;}

	// end inline asm
	abs.f32 	%f269, %f117;
	max.f32 	%f118, %f116, %f269;
	// begin inline asm
	{  cvt.rn.bf16.f32 %rs129, %f118;}

	// end inline asm
	// begin inline asm
	{ cvt.f32.bf16 %f119, %rs126;}

	// end inline asm
	ld.shared.u16 	%rs131, [%r20+36];
	// begin inline asm
	{ cvt.f32.bf16 %f120, %rs131;}

	// end inline asm
	abs.f32 	%f270, %f120;
	max.f32 	%f121, %f119, %f270;
	// begin inline asm
	{  cvt.rn.bf16.f32 %rs132, %f121;}

	// end inline asm
	// begin inline asm
	{ cvt.f32.bf16 %f122, %rs129;}

	// end inline asm
	ld.shared.u16 	%rs134, [%r21+1188];
	// begin inline asm
	{ cvt.f32.bf16 %f123, %rs134;}

	// end inline asm
	abs.f32 	%f271, %f123;
	max.f32 	%f124, %f122, %f271;
	// begin inline asm
	{  cvt.rn.bf16.f32 %rs135, %f124;}

	// end inline asm
	// begin inline asm
	{ cvt.f32.bf16 %f125, %rs132;}

	// end inline asm
	ld.shared.u16 	%rs137, [%r20+38];
	// begin inline asm
	{ cvt.f32.bf16 %f126, %rs137;}

	// end inline asm
	abs.f32 	%f272, %f126;
	max.f32 	%f127, %f125, %f272;
	// begin inline asm
	{  cvt.rn.bf16.f32 %rs138, %f127;}

	// end inline asm
	// begin inline asm
	{ cvt.f32.bf16 %f128, %rs135;}

	// end inline asm
	ld.shared.u16 	%rs140, [%r21+1254];
	// begin inline asm
	{ cvt.f32.bf16 %f129, %rs140;}

	// end inline asm
	abs.f32 	%f273, %f129;
	max.f32 	%f130, %f128, %f273;
	// begin inline asm
	{  cvt.rn.bf16.f32 %rs141, %f130;}

	// end inline asm
	// begin inline asm
	{ cvt.f32.bf16 %f131, %rs138;}

	// end inline asm
	ld.shared.u16 	%rs143, [%r20+40];
	// begin inline asm
	{ cvt.f32.bf16 %f132, %rs143;}

	// end inline asm
	abs.f32 	%f274, %f132;
	max.f32 	%f133, %f131, %f274;
	// begin inline asm
	{  cvt.rn.bf16.f32 %rs144, %f133;}

	// end inline asm
	// begin inline asm
	{ cvt.f32.bf16 %f134, %rs141;}

	// end inline asm
	ld.shared.u16 	%rs146, [%r21+1320];
	// begin inline asm
	{ cvt.f32.bf16 %f135, %rs146;}

	// end inline asm
	abs.f32 	%f275, %f135;
	max.f32 	%f136, %f134, %f275;
	// begin inline asm
	{  cvt.rn.bf16.f32 %rs147, %f136;}

	// end inline asm
	// begin inline asm
	{ cvt.f32.bf16 %f137, %rs144;}

	// end inline asm
	ld.shared.u16 	%rs149, [%r20+42];
	// begin inline asm
	{ cvt.f32.bf16 %f138, %rs149;}

	// end inline asm
	abs.f32 	%f276, %f138;
	max.f32 	%f139, %f137, %f276;
	// begin inline asm
	{  cvt.rn.bf16.f32 %rs150, %f139;}

	// end inline asm
	// begin inline asm
	{ cvt.f32.bf16 %f140, %rs147;}

	// end inline asm
	ld.shared.u16 	%rs152, [%r21+1386];
	// begin inline asm
	{ cvt.f32.bf16 %f141, %rs152;}

	// end inline asm
	abs.f32 	%f277, %f141;
	max.f32 	%f142, %f140, %f277;
	// begin inline asm
	{  cvt.rn.bf16.f32 %rs153, %f142;}

	// end inline asm
	// begin inline asm
	{ cvt.f32.bf16 %f143, %rs150;}

	// end inline asm
	ld.shared.u16 	%rs155, [%r20+44];
	// begin inline asm
	{ cvt.f32.bf16 %f144, %rs155;}

	// end inline asm
	abs.f32 	%f278, %f144;
	max.f32 	%f145, %f143, %f278;
	// begin inline asm
	{  cvt.rn.bf16.f32 %rs156, %f145;}

	// end inline asm
	// begin inline asm
	{ cvt.f32.bf16 %f146, %rs153;}

	// end inline asm
	ld.shared.u16 	%rs158, [%r21+1452];
	// begin inline asm
	{ cvt.f32.bf16 %f147, %rs158;}

	// end inline asm
	abs.f32 	%f279, %f147;
	max.f32 	%f148, %f146, %f279;
	// begin inline asm
	{  cvt.rn.bf16.f32 %rs159, %f148;}

	// end inline asm
	// begin inline asm
	{ cvt.f32.bf16 %f149, %rs156;}

	// end inline asm
	ld.shared.u16 	%rs161, [%r20+46];
	// begin inline asm
	{ cvt.f32.bf16 %f150, %rs161;}

	// end inline asm
	abs.f32 	%f280, %f150;
	max.f32 	%f151, %f149, %f280;
	// begin inline asm
	{  cvt.rn.bf16.f32 %rs162, %f151;}

	// end inline asm
	// begin inline asm
	{ cvt.f32.bf16 %f152, %rs159;}

	// end inline asm
	ld.shared.u16 	%rs164, [%r21+1518];
	// begin inline asm
	{ cvt.f32.bf16 %f153, %rs164;}

	// end inline asm
	abs.f32 	%f281, %f153;
	max.f32 	%f154, %f152, %f281;
	// begin inline asm
	{  cvt.rn.bf16.f32 %rs165, %f154;}

	// end inline asm
	// begin inline asm
	{ cvt.f32.bf16 %f155, %rs162;}

	// end inline asm
	ld.shared.u16 	%rs167, [%r20+48];
	// begin inline asm
	{ cvt.f32.bf16 %f156, %rs167;}

	// end inline asm
	abs.f32 	%f282, %f156;
	max.f32 	%f157, %f155, %f282;
	// begin inline asm
	{  cvt.rn.bf16.f32 %rs168, %f157;}

	// end inline asm
	// begin inline asm
	{ cvt.f32.bf16 %f158, %rs165;}

	// end inline asm
	ld.shared.u16 	%rs170, [%r21+1584];
	// begin inline asm
	{ cvt.f32.bf16 %f159, %rs170;}

	// end inline asm
	abs.f32 	%f283, %f159;
	max.f32 	%f160, %f158, %f283;
	// begin inline asm
	{  cvt.rn.bf16.f32 %rs171, %f160;}

	// end inline asm
	// begin inline asm
	{ cvt.f32.bf16 %f161, %rs168;}

	// end inline asm
	ld.shared.u16 	%rs173, [%r20+50];
	// begin inline asm
	{ cvt.f32.bf16 %f162, %rs173;}

	// end inline asm
	abs.f32 	%f284, %f162;
	max.f32 	%f163, %f161, %f284;
	// begin inline asm
	{  cvt.rn.bf16.f32 %rs174, %f163;}

	// end inline asm
	// begin inline asm
	{ cvt.f32.bf16 %f164, %rs171;}

	// end inline asm
	ld.shared.u16 	%rs176, [%r21+1650];
	// begin inline asm
	{ cvt.f32.bf16 %f165, %rs176;}

	// end inline asm
	abs.f32 	%f285, %f165;
	max.f32 	%f166, %f164, %f285;
	// begin inline asm
	{  cvt.rn.bf16.f32 %rs177, %f166;}

	// end inline asm
	// begin inline asm
	{ cvt.f32.bf16 %f167, %rs174;}

	// end inline asm
	ld.shared.u16 	%rs179, [%r20+52];
	// begin inline asm
	{ cvt.f32.bf16 %f168, %rs179;}

	// end inline asm
	abs.f32 	%f286, %f168;
	max.f32 	%f169, %f167, %f286;
	// begin inline asm
	{  cvt.rn.bf16.f32 %rs180, %f169;}

	// end inline asm
	// begin inline asm
	{ cvt.f32.bf16 %f170, %rs177;}

	// end inline asm
	ld.shared.u16 	%rs182, [%r21+1716];
	// begin inline asm
	{ cvt.f32.bf16 %f171, %rs182;}

	// end inline asm
	abs.f32 	%f287, %f171;
	max.f32 	%f172, %f170, %f287;
	// begin inline asm
	{  cvt.rn.bf16.f32 %rs183, %f172;}

	// end inline asm
	// begin inline asm
	{ cvt.f32.bf16 %f173, %rs180;}

	// end inline asm
	ld.shared.u16 	%rs185, [%r20+54];
	// begin inline asm
	{ cvt.f32.bf16 %f174, %rs185;}

	// end inline asm
	abs.f32 	%f288, %f174;
	max.f32 	%f175, %f173, %f288;
	// begin inline asm
	{  cvt.rn.bf16.f32 %rs186, %f175;}

	// end inline asm
	// begin inline asm
	{ cvt.f32.bf16 %f176, %rs183;}

	// end inline asm
	ld.shared.u16 	%rs188, [%r21+1782];
	// begin inline asm
	{ cvt.f32.bf16 %f177, %rs188;}

	// end inline asm
	abs.f32 	%f289, %f177;
	max.f32 	%f178, %f176, %f289;
	// begin inline asm
	{  cvt.rn.bf16.f32 %rs189, %f178;}

	// end inline asm
	// begin inline asm
	{ cvt.f32.bf16 %f179, %rs186;}

	// end inline asm
	ld.shared.u16 	%rs191, [%r20+56];
	// begin inline asm
	{ cvt.f32.bf16 %f180, %rs191;}

	// end inline asm
	abs.f32 	%f290, %f180;
	max.f32 	%f181, %f179, %f290;
	// begin inline asm
	{  cvt.rn.bf16.f32 %rs192, %f181;}

	// end inline asm
	// begin inline asm
	{ cvt.f32.bf16 %f182, %rs189;}

	// end inline asm
	ld.shared.u16 	%rs194, [%r21+1848];
	// begin inline asm
	{ cvt.f32.bf16 %f183, %rs194;}

	// end inline asm
	abs.f32 	%f291, %f183;
	max.f32 	%f184, %f182, %f291;
	// begin inline asm
	{  cvt.rn.bf16.f32 %rs195, %f184;}

	// end inline asm
	// begin inline asm
	{ cvt.f32.bf16 %f185, %rs192;}

	// end inline asm
	ld.shared.u16 	%rs197, [%r20+58];
	// begin inline asm
	{ cvt.f32.bf16 %f186, %rs197;}

	// end inline asm
	abs.f32 	%f292, %f186;
	max.f32 	%f187, %f185, %f292;
	// begin inline asm
	{  cvt.rn.bf16.f32 %rs198, %f187;}

	// end inline asm
	// begin inline asm
	{ cvt.f32.bf16 %f188, %rs195;}

	// end inline asm
	ld.shared.u16 	%rs200, [%r21+1914];
	// begin inline asm
	{ cvt.f32.bf16 %f189, %rs200;}

	// end inline asm
	abs.f32 	%f293, %f189;
	max.f32 	%f190, %f188, %f293;
	// begin inline asm
	{  cvt.rn.bf16.f32 %rs201, %f190;}

	// end inline asm
	// begin inline asm
	{ cvt.f32.bf16 %f191, %rs198;}

	// end inline asm
	ld.shared.u16 	%rs203, [%r20+60];
	// begin inline asm
	{ cvt.f32.bf16 %f192, %rs203;}

	// end inline asm
	abs.f32 	%f294, %f192;
	max.f32 	%f193, %f191, %f294;
	// begin inline asm
	{  cvt.rn.bf16.f32 %rs204, %f193;}

	// end inline asm
	// begin inline asm
	{ cvt.f32.bf16 %f194, %rs201;}

	// end inline asm
	ld.shared.u16 	%rs206, [%r21+1980];
	// begin inline asm
	{ cvt.f32.bf16 %f195, %rs206;}

	// end inline asm
	abs.f32 	%f295, %f195;
	max.f32 	%f196, %f194, %f295;
	// begin inline asm
	{  cvt.rn.bf16.f32 %rs207, %f196;}

	// end inline asm
	// begin inline asm
	{ cvt.f32.bf16 %f197, %rs204;}

	// end inline asm
	ld.shared.u16 	%rs209, [%r20+62];
	// begin inline asm
	{ cvt.f32.bf16 %f198, %rs209;}

	// end inline asm
	abs.f32 	%f296, %f198;
	max.f32 	%f199, %f197, %f296;
	// begin inline asm
	{  cvt.rn.bf16.f32 %rs210, %f199;}

	// end inline asm
	// begin inline asm
	{ cvt.f32.bf16 %f200, %rs207;}

	// end inline asm
	ld.shared.u16 	%rs212, [%r21+2046];
	// begin inline asm
	{ cvt.f32.bf16 %f201, %rs212;}

	// end inline asm
	abs.f32 	%f297, %f201;
	max.f32 	%f202, %f200, %f297;
	// begin inline asm
	{  cvt.rn.bf16.f32 %rs213, %f202;}

	// end inline asm
	// begin inline asm
	{mov.u32 %r50, WARP_SZ;
}
	// end inline asm
	shl.b32 	%r139, %r50, 8;
	add.s32 	%r132, %r139, -8161;
	// begin inline asm
	{ cvt.f32.bf16 %f203, %rs210;}

	// end inline asm
	// begin inline asm
	{  mov.b32 %r51, {%rs210,%rs210};}

	// end inline asm
	mov.b32 	%r61, 16;
	mov.b32 	%r133, -1;
	// begin inline asm
	{shfl.sync.down.b32 %r52,%r51,%r61,%r132,%r133;
}
	// end inline asm
	// begin inline asm
	{.reg .b16 low,high;
 mov.b32 {low,high}, %r52;
 mov.b16 %rs217, low;}
	// end inline asm
	// begin inline asm
	{ cvt.f32.bf16 %f204, %rs217;}

	// end inline asm
	max.f32 	%f205, %f203, %f204;
	// begin inline asm
	{  cvt.rn.bf16.f32 %rs219, %f205;}

	// end inline asm
	// begin inline asm
	{ cvt.f32.bf16 %f206, %rs213;}

	// end inline asm
	// begin inline asm
	{  mov.b32 %r58, {%rs213,%rs213};}

	// end inline asm
	// begin inline asm
	{shfl.sync.down.b32 %r59,%r58,%r61,%r132,%r133;
}
	// end inline asm
	// begin inline asm
	{.reg .b16 low,high;
 mov.b32 {low,high}, %r59;
 mov.b16 %rs223, low;}
	// end inline asm
	// begin inline asm
	{ cvt.f32.bf16 %f207, %rs223;}

	// end inline asm
	max.f32 	%f208, %f206, %f207;
	// begin inline asm
	{  cvt.rn.bf16.f32 %rs225, %f208;}

	// end inline asm
	// begin inline asm
	{ cvt.f32.bf16 %f209, %rs219;}

	// end inline asm
	// begin inline asm
	{  mov.b32 %r65, {%rs219,%rs219};}

	// end inline asm
	mov.b32 	%r75, 8;
	// begin inline asm
	{shfl.sync.down.b32 %r66,%r65,%r75,%r132,%r133;
}
	// end inline asm
	// begin inline asm
	{.reg .b16 low,high;
 mov.b32 {low,high}, %r66;
 mov.b16 %rs229, low;}
	// end inline asm
	// begin inline asm
	{ cvt.f32.bf16 %f210, %rs229;}

	// end inline asm
	max.f32 	%f211, %f209, %f210;
	// begin inline asm
	{  cvt.rn.bf16.f32 %rs231, %f211;}

	// end inline asm
	// begin inline asm
	{ cvt.f32.bf16 %f212, %rs225;}

	// end inline asm
	// begin inline asm
	{  mov.b32 %r72, {%rs225,%rs225};}

	// end inline asm
	// begin inline asm
	{shfl.sync.down.b32 %r73,%r72,%r75,%r132,%r133;
}
	// end inline asm
	// begin inline asm
	{.reg .b16 low,high;
 mov.b32 {low,high}, %r73;
 mov.b16 %rs235, low;}
	// end inline asm
	// begin inline asm
	{ cvt.f32.bf16 %f213, %rs235;}

	// end inline asm
	max.f32 	%f214, %f212, %f213;
	// begin inline asm
	{  cvt.rn.bf16.f32 %rs237, %f214;}

	// end inline asm
	// begin inline asm
	{ cvt.f32.bf16 %f215, %rs231;}

	// end inline asm
	// begin inline asm
	{  mov.b32 %r79, {%rs231,%rs231};}

	// end inline asm
	mov.b32 	%r89, 4;
	// begin inline asm
	{shfl.sync.down.b32 %r80,%r79,%r89,%r132,%r133;
}
	// end inline asm
	// begin inline asm
	{.reg .b16 low,high;
 mov.b32 {low,high}, %r80;
 mov.b16 %rs241, low;}
	// end inline asm
	// begin inline asm
	{ cvt.f32.bf16 %f216, %rs241;}

	// end inline asm
	max.f32 	%f217, %f215, %f216;
	// begin inline asm
	{  cvt.rn.bf16.f32 %rs243, %f217;}

	// end inline asm
	// begin inline asm
	{ cvt.f32.bf16 %f218, %rs237;}

	// end inline asm
	// begin inline asm
	{  mov.b32 %r86, {%rs237,%rs237};}

	// end inline asm
	// begin inline asm
	{shfl.sync.down.b32 %r87,%r86,%r89,%r132,%r133;
}
	// end inline asm
	// begin inline asm
	{.reg .b16 low,high;
 mov.b32 {low,high}, %r87;
 mov.b16 %rs247, low;}
	// end inline asm
	// begin inline asm
	{ cvt.f32.bf16 %f219, %rs247;}

	// end inline asm
	max.f32 	%f220, %f218, %f219;
	// begin inline asm
	{  cvt.rn.bf16.f32 %rs249, %f220;}

	// end inline asm
	// begin inline asm
	{ cvt.f32.bf16 %f221, %rs243;}

	// end inline asm
	// begin inline asm
	{  mov.b32 %r93, {%rs243,%rs243};}

	// end inline asm
	mov.b32 	%r103, 2;
	// begin inline asm
	{shfl.sync.down.b32 %r94,%r93,%r103,%r132,%r133;
}
	// end inline asm
	// begin inline asm
	{.reg .b16 low,high;
 mov.b32 {low,high}, %r94;
 mov.b16 %rs253, low;}
	// end inline asm
	// begin inline asm
	{ cvt.f32.bf16 %f222, %rs253;}

	// end inline asm
	max.f32 	%f223, %f221, %f222;
	// begin inline asm
	{  cvt.rn.bf16.f32 %rs255, %f223;}

	// end inline asm
	// begin inline asm
	{ cvt.f32.bf16 %f224, %rs249;}

	// end inline asm
	// begin inline asm
	{  mov.b32 %r100, {%rs249,%rs249};}

	// end inline asm
	// begin inline asm
	{shfl.sync.down.b32 %r101,%r100,%r103,%r132,%r133;
}
	// end inline asm
	// begin inline asm
	{.reg .b16 low,high;
 mov.b32 {low,high}, %r101;
 mov.b16 %rs259, low;}
	// end inline asm
	// begin inline asm
	{ cvt.f32.bf16 %f225, %rs259;}

	// end inline asm
	max.f32 	%f226, %f224, %f225;
	// begin inline asm
	{  cvt.rn.bf16.f32 %rs261, %f226;}

	// end inline asm
	// begin inline asm
	{ cvt.f32.bf16 %f227, %rs255;}

	// end inline asm
	// begin inline asm
	{  mov.b32 %r107, {%rs255,%rs255};}

	// end inline asm
	mov.b32 	%r117, 1;
	// begin inline asm
	{shfl.sync.down.b32 %r108,%r107,%r117,%r132,%r133;
}
	// end inline asm
	// begin inline asm
	{.reg .b16 low,high;
 mov.b32 {low,high}, %r108;
 mov.b16 %rs265, low;}
	// end inline asm
	// begin inline asm
	{ cvt.f32.bf16 %f228, %rs265;}

	// end inline asm
	max.f32 	%f229, %f227, %f228;
	// begin inline asm
	{  cvt.rn.bf16.f32 %rs267, %f229;}

	// end inline asm
	// begin inline asm
	{ cvt.f32.bf16 %f230, %rs261;}

	// end inline asm
	// begin inline asm
	{  mov.b32 %r114, {%rs261,%rs261};}

	// end inline asm
	// begin inline asm
	{shfl.sync.down.b32 %r115,%r114,%r117,%r132,%r133;
}
	// end inline asm
	// begin inline asm
	{.reg .b16 low,high;
 mov.b32 {low,high}, %r115;
 mov.b16 %rs271, low;}
	// end inline asm
	// begin inline asm
	{ cvt.f32.bf16 %f231, %rs271;}

	// end inline asm
	max.f32 	%f232, %f230, %f231;
	// begin inline asm
	{  cvt.rn.bf16.f32 %rs273, %f232;}

	// end inline asm
	// begin inline asm
	{  mov.b32 %r121, {%rs267,%rs267};}

	// end inline asm
	mov.b32 	%r131, 0;
	// begin inline asm
	{shfl.sync.idx.b32 %r122,%r121,%r131,%r132,%r133;
}
	// end inline asm
	// begin inline asm
	{.reg .b16 low,high;
 mov.b32 {low,high}, %r122;
 mov.b16 %rs276, low;}
	// end inline asm
	// begin inline asm
	{  mov.b32 %r128, {%rs273,%rs273};}

	// end inline asm
	// begin inline asm
	{shfl.sync.idx.b32 %r129,%r128,%r131,%r132,%r133;
}
	// end inline asm
	// begin inline asm
	{.reg .b16 low,high;
 mov.b32 {low,high}, %r129;
 mov.b16 %rs279, low;}
	// end inline asm
	mov.f32 	%f233, 0f0DA24260;
	// begin inline asm
	{  cvt.rn.bf16.f32 %rs280, %f233;}

	// end inline asm
	// begin inline asm
	{ .reg .pred __$temp3;
  setp.gt.bf16  __$temp3, %rs276, %rs280;
  selp.u16 %rs281, 1, 0, __$temp3;}
	// end inline asm
	setp.eq.s16 	%p21, %rs281, 0;
	@%p21 bra 	$L__BB0_17;
	mov.b32 	%r140, 32767;
	// begin inline asm
	cvt.rn.bf16.s32 %rs284, %r140;
	// end inline asm
	// begin inline asm
	{ cvt.f32.bf16 %f298, %rs284;}

	// end inline asm
	// begin inline asm
	{ cvt.f32.bf16 %f299, %rs276;}

	// end inline asm
	abs.f32 	%f304, %f299;
	setp.ge.f32 	%p22, %f304, 0f7E800000;
	mul.f32 	%f305, %f299, 0f3E800000;
	selp.f32 	%f302, %f305, %f299, %p22;
	// begin inline asm
	{ div.approx.f32 %f300, %f298, %f302; }
	// end inline asm
	mul.f32 	%f306, %f300, 0f3E800000;
	selp.f32 	%f303, %f306, %f300, %p22;
	// begin inline asm
	{  cvt.rn.bf16.f32 %rs1104, %f303;}

	// end inline asm
	bra.uni 	$L__BB0_18;
$L__BB0_17:
	mov.f32 	%f307, 0f3F800000;
	// begin inline asm
	{  cvt.rn.bf16.f32 %rs1104, %f307;}

	// end inline asm
$L__BB0_18:
	// begin inline asm
	{ .reg .pred __$temp3;
  setp.gt.bf16  __$temp3, %rs279, %rs280;
  selp.u16 %rs289, 1, 0, __$temp3;}
	// end inline asm
	setp.eq.s16 	%p23, %rs289, 0;
	@%p23 bra 	$L__BB0_20;
	mov.b32 	%r141, 32767;
	// begin inline asm
	cvt.rn.bf16.s32 %rs292, %r141;
	// end inline asm
	// begin inline asm
	{ cvt.f32.bf16 %f308, %rs292;}

	// end inline asm
	// begin inline asm
	{ cvt.f32.bf16 %f309, %rs279;}

	// end inline asm
	abs.f32 	%f314, %f309;
	setp.ge.f32 	%p24, %f314, 0f7E800000;
	mul.f32 	%f315, %f309, 0f3E800000;
	selp.f32 	%f312, %f315, %f309, %p24;
	// begin inline asm
	{ div.approx.f32 %f310, %f308, %f312; }
	// end inline asm
	mul.f32 	%f316, %f310, 0f3E800000;
	selp.f32 	%f313, %f316, %f310, %p24;
	// begin inline asm
	{  cvt.rn.bf16.f32 %rs1105, %f313;}

	// end inline asm
	bra.uni 	$L__BB0_21;
$L__BB0_20:
	mov.f32 	%f317, 0f3F800000;
	// begin inline asm
	{  cvt.rn.bf16.f32 %rs1105, %f317;}

	// end inline asm
$L__BB0_21:
	ld.shared.u16 	%rs298, [%r20];
	ld.shared.u16 	%rs302, [%r21];
	// begin inline asm
	{ mul.bf16 %rs297,%rs298,%rs1104; }

	// end inline asm
	// begin inline asm
	{ cvt.f32.bf16 %f318, %rs297;}

	// end inline asm
	cvt.rni.s32.f32 	%r142, %f318;
	// begin inline asm
	{ mul.bf16 %rs301,%rs302,%rs1105; }

	// end inline asm
	// begin inline asm
	{ cvt.f32.bf16 %f319, %rs301;}

	// end inline asm
	cvt.rni.s32.f32 	%r143, %f319;
	min.s32 	%r144, %r142, 32767;
	max.s32 	%r145, %r144, -32767;
	min.s32 	%r146, %r143, 32767;
	max.s32 	%r147, %r146, -32767;
	cvt.rn.f32.s32 	%f320, %r145;
	// begin inline asm
	{  cvt.rn.bf16.f32 %rs305, %f320;}

	// end inline asm
	cvt.rn.f32.s32 	%f321, %r147;
	// begin inline asm
	{  cvt.rn.bf16.f32 %rs306, %f321;}

	// end inline asm
	// begin inline asm
	{ mul.bf16 %rs307,%rs305,%rs306; }

	// end inline asm
	// begin inline asm
	{ sub.bf16 %rs310,%rs307,%rs18; }

	// end inline asm
	// begin inline asm
	{ add.bf16 %rs313,%rs18,%rs310; }

	// end inline asm
	// begin inline asm
	{ sub.bf16 %rs316,%rs313,%rs18; }

	// end inline asm
	// begin inline asm
	{ sub.bf16 %rs319,%rs316,%rs310; }

	// end inline asm
	ld.shared.u16 	%rs323, [%r20+2];
	ld.shared.u16 	%rs327, [%r21+66];
	// begin inline asm
	{ mul.bf16 %rs322,%rs323,%rs1104; }

	// end inline asm
	// begin inline asm
	{ cvt.f32.bf16 %f322, %rs322;}

	// end inline asm
	cvt.rni.s32.f32 	%r148, %f322;
	// begin inline asm
	{ mul.bf16 %rs326,%rs327,%rs1105; }

	// end inline asm
	// begin inline asm
	{ cvt.f32.bf16 %f323, %rs326;}

	// end inline asm
	cvt.rni.s32.f32 	%r149, %f323;
	min.s32 	%r150, %r148, 32767;
	max.s32 	%r151, %r150, -32767;
	min.s32 	%r152, %r149, 32767;
	max.s32 	%r153, %r152, -32767;
	cvt.rn.f32.s32 	%f324, %r151;
	// begin inline asm
	{  cvt.rn.bf16.f32 %rs330, %f324;}

	// end inline asm
	cvt.rn.f32.s32 	%f325, %r153;
	// begin inline asm
	{  cvt.rn.bf16.f32 %rs331, %f325;}

	// end inline asm
	// begin inline asm
	{ mul.bf16 %rs332,%rs330,%rs331; }

	// end inline asm
	// begin inline asm
	{ sub.bf16 %rs335,%rs332,%rs319; }

	// end inline asm
	// begin inline asm
	{ add.bf16 %rs338,%rs313,%rs335; }

	// end inline asm
	// begin inline asm
	{ sub.bf16 %rs341,%rs338,%rs313; }

	// end inline asm
	// begin inline asm
	{ sub.bf16 %rs344,%rs341,%rs335; }

	// end inline asm
	ld.shared.u16 	%rs348, [%r20+4];
	ld.shared.u16 	%rs352, [%r21+132];
	// begin inline asm
	{ mul.bf16 %rs347,%rs348,%rs1104; }

	// end inline asm
	// begin inline asm
	{ cvt.f32.bf16 %f326, %rs347;}

	// end inline asm
	cvt.rni.s32.f32 	%r154, %f326;
	// begin inline asm
	{ mul.bf16 %rs351,%rs352,%rs1105; }

	// end inline asm
	// begin inline asm
	{ cvt.f32.bf16 %f327, %rs351;}

	// end inline asm
	cvt.rni.s32.f32 	%r155, %f327;
	min.s32 	%r156, %r154, 32767;
	max.s32 	%r157, %r156, -32767;
	min.s32 	%r158, %r155, 32767;
	max.s32 	%r159, %r158, -32767;
	cvt.rn.f32.s32 	%f328, %r157;
	// begin inline asm
	{  cvt.rn.bf16.f32 %rs355, %f328;}

	// end inline asm
	cvt.rn.f32.s32 	%f329, %r159;
	// begin inline asm
	{  cvt.rn.bf16.f32 %rs356, %f329;}

	// end inline asm
	// begin inline asm
	{ mul.bf16 %rs357,%rs355,%rs356; }

	// end inline asm
	// begin inline asm
	{ sub.bf16 %rs360,%rs357,%rs344; }

	// end inline asm
	// begin inline asm
	{ add.bf16 %rs363,%rs338,%rs360; }

	// end inline asm
	// begin inline asm
	{ sub.bf16 %rs366,%rs363,%rs338; }

	// end inline asm
	// begin inline asm
	{ sub.bf16 %rs369,%rs366,%rs360; }

	// end inline asm
	ld.shared.u16 	%rs373, [%r20+6];
	ld.shared.u16 	%rs377, [%r21+198];
	// begin inline asm
	{ mul.bf16 %rs372,%rs373,%rs1104; }

	// end inline asm
	// begin inline asm
	{ cvt.f32.bf16 %f330, %rs372;}

	// end inline asm
	cvt.rni.s32.f32 	%r160, %f330;
	// begin inline asm
	{ mul.bf16 %rs376,%rs377,%rs1105; }

	// end inline asm
	// begin inline asm
	{ cvt.f32.bf16 %f331, %rs376;}

	// end inline asm
	cvt.rni.s32.f32 	%r161, %f331;
	min.s32 	%r162, %r160, 32767;
	max.s32 	%r163, %r162, -32767;
	min.s32 	%r164, %r161, 32767;
	max.s32 	%r165, %r164, -32767;
	cvt.rn.f32.s32 	%f332, %r163;
	// begin inline asm
	{  cvt.rn.bf16.f32 %rs380, %f332;}

	// end inline asm
	cvt.rn.f32.s32 	%f333, %r165;
	// begin inline asm
	{  cvt.rn.bf16.f32 %rs381, %f333;}

	// end inline asm
	// begin inline asm
	{ mul.bf16 %rs382,%rs380,%rs381; }

	// end inline asm
	// begin inline asm
	{ sub.bf16 %rs385,%rs382,%rs369; }

	// end inline asm
	// begin inline asm
	{ add.bf16 %rs388,%rs363,%rs385; }

	// end inline asm
	// begin inline asm
	{ sub.bf16 %rs391,%rs388,%rs363; }

	// end inline asm
	// begin inline asm
	{ sub.bf16 %rs394,%rs391,%rs385; }

	// end inline asm
	ld.shared.u16 	%rs398, [%r20+8];
	ld.shared.u16 	%rs402, [%r21+264];
	// begin inline asm
	{ mul.bf16 %rs397,%rs398,%rs1104; }

	// end inline asm
	// begin inline asm
	{ cvt.f32.bf16 %f334, %rs397;}

	// end inline asm
	cvt.rni.s32.f32 	%r166, %f334;
	// begin inline asm
	{ mul.bf16 %rs401,%rs402,%rs1105; }

	// end inline asm
	// begin inline asm
	{ cvt.f32.bf16 %f335, %rs401;}

	// end inline asm
	cvt.rni.s32.f32 	%r167, %f335;
	min.s32 	%r168, %r166, 32767;
	max.s32 	%r169, %r168, -32767;
	min.s32 	%r170, %r167, 32767;
	max.s32 	%r171, %r170, -32767;
	cvt.rn.f32.s32 	%f336, %r169;
	// begin inline asm
	{  cvt.rn.bf16.f32 %rs405, %f336;}

	// end inline asm
	cvt.rn.f32.s32 	%f337, %r171;
	// begin inline asm
	{  cvt.rn.bf16.f32 %rs406, %f337;}

	// end inline asm
	// begin inline asm
	{ mul.bf16 %rs407,%rs405,%rs406; }

	// end inline asm
	// begin inline asm
	{ sub.bf16 %rs410,%rs407,%rs394; }

	// end inline asm
	// begin inline asm
	{ add.bf16 %rs413,%rs388,%rs410; }

	// end inline asm
	// begin inline asm
	{ sub.bf16 %rs416,%rs413,%rs388; }

	// end inline asm
	// begin inline asm
	{ sub.bf16 %rs419,%rs416,%rs410; }

	// end inline asm
	ld.shared.u16 	%rs423, [%r20+10];
	ld.shared.u16 	%rs427, [%r21+330];
	// begin inline asm
	{ mul.bf16 %rs422,%rs423,%rs1104; }

	// end inline asm
	// begin inline asm
	{ cvt.f32.bf16 %f338, %rs422;}

	// end inline asm
	cvt.rni.s32.f32 	%r172, %f338;
	// begin inline asm
	{ mul.bf16 %rs426,%rs427,%rs1105; }

	// end inline asm
	// begin inline asm
	{ cvt.f32.bf16 %f339, %rs426;}

	// end inline asm
	cvt.rni.s32.f32 	%r173, %f339;
	min.s32 	%r174, %r172, 32767;
	max.s32 	%r175, %r174, -32767;
	min.s32 	%r176, %r173, 32767;
	max.s32 	%r177, %r176, -32767;
	cvt.rn.f32.s32 	%f340, %r175;
	// begin inline asm
	{  cvt.rn.bf16.f32 %rs430, %f340;}

	// end inline asm
	cvt.rn.f32.s32 	%f341, %r177;
	// begin inline asm
	{  cvt.rn.bf16.f32 %rs431, %f341;}

	// end inline asm
	// begin inline asm
	{ mul.bf16 %rs432,%rs430,%rs431; }

	// end inline asm
	// begin inline asm
	{ sub.bf16 %rs435,%rs432,%rs419; }

	// end inline asm
	// begin inline asm
	{ add.bf16 %rs438,%rs413,%rs435; }

	// end inline asm
	// begin inline asm
	{ sub.bf16 %rs441,%rs438,%rs413; }

	// end inline asm
	// begin inline asm
	{ sub.bf16 %rs444,%rs441,%rs435; }

	// end inline asm
	ld.shared.u16 	%rs448, [%r20+12];
	ld.shared.u16 	%rs452, [%r21+396];
	// begin inline asm
	{ mul.bf16 %rs447,%rs448,%rs1104; }

	// end inline asm
	// begin inline asm
	{ cvt.f32.bf16 %f342, %rs447;}

	// end inline asm
	cvt.rni.s32.f32 	%r178, %f342;
	// begin inline asm
	{ mul.bf16 %rs451,%rs452,%rs1105; }

	// end inline asm
	// begin inline asm
	{ cvt.f32.bf16 %f343, %rs451;}

	// end inline asm
	cvt.rni.s32.f32 	%r179, %f343;
	min.s32 	%r180, %r178, 32767;
	max.s32 	%r181, %r180, -32767;
	min.s32 	%r182, %r179, 32767;
	max.s32 	%r183, %r182, -32767;
	cvt.rn.f32.s32 	%f344, %r181;
	// begin inline asm
	{  cvt.rn.bf16.f32 %rs455, %f344;}

	// end inline asm
	cvt.rn.f32.s32 	%f345, %r183;
	// begin inline asm
	{  cvt.rn.bf16.f32 %rs456, %f345;}

	// end inline asm
	// begin inline asm
	{ mul.bf16 %rs457,%rs455,%rs456; }

	// end inline asm
	// begin inline asm
	{ sub.bf16 %rs460,%rs457,%rs444; }

	// end inline asm
	// begin inline asm
	{ add.bf16 %rs463,%rs438,%rs460; }

	// end inline asm
	// begin inline asm
	{ sub.bf16 %rs466,%rs463,%rs438; }

	// end inline asm
	// begin inline asm
	{ sub.bf16 %rs469,%rs466,%rs460; }

	// end inline asm
	ld.shared.u16 	%rs473, [%r20+14];
	ld.shared.u16 	%rs477, [%r21+462];
	// begin inline asm
	{ mul.bf16 %rs472,%rs473,%rs1104; }

	// end inline asm
	// begin inline asm
	{ cvt.f32.bf16 %f346, %rs472;}

	// end inline asm
	cvt.rni.s32.f32 	%r184, %f346;
	// begin inline asm
	{ mul.bf16 %rs476,%rs477,%rs1105; }

	// end inline asm
	// begin inline asm
	{ cvt.f32.bf16 %f347, %rs476;}

	// end inline asm
	cvt.rni.s32.f32 	%r185, %f347;
	min.s32 	%r186, %r184, 32767;
	max.s32 	%r187, %r186, -32767;
	min.s32 	%r188, %r185, 32767;
	max.s32 	%r189, %r188, -32767;
	cvt.rn.f32.s32 	%f348, %r187;
	// begin inline asm
	{  cvt.rn.bf16.f32 %rs480, %f348;}

	// end inline asm
	cvt.rn.f32.s32 	%f349, %r189;
	// begin inline asm
	{  cvt.rn.bf16.f32 %rs481, %f349;}

	// end inline asm
	// begin inline asm
	{ mul.bf16 %rs482,%rs480,%rs481; }

	// end inline asm
	// begin inline asm
	{ sub.bf16 %rs485,%rs482,%rs469; }

	// end inline asm
	// begin inline asm
	{ add.bf16 %rs488,%rs463,%rs485; }

	// end inline asm
	// begin inline asm
	{ sub.bf16 %rs491,%rs488,%rs463; }

	// end inline asm
	// begin inline asm
	{ sub.bf16 %rs494,%rs491,%rs485; }

	// end inline asm
	ld.shared.u16 	%rs498, [%r20+16];
	ld.shared.u16 	%rs502, [%r21+528];
	// begin inline asm
	{ mul.bf16 %rs497,%rs498,%rs1104; }

	// end inline asm
	// begin inline asm
	{ cvt.f32.bf16 %f350, %rs497;}

	// end inline asm
	cvt.rni.s32.f32 	%r190, %f350;
	// begin inline asm
	{ mul.bf16 %rs501,%rs502,%rs1105; }

	// end inline asm
	// begin inline asm
	{ cvt.f32.bf16 %f351, %rs501;}

	// end inline asm
	cvt.rni.s32.f32 	%r191, %f351;
	min.s32 	%r192, %r190, 32767;
	max.s32 	%r193, %r192, -32767;
	min.s32 	%r194, %r191, 32767;
	max.s32 	%r195, %r194, -32767;
	cvt.rn.f32.s32 	%f352, %r193;
	// begin inline asm
	{  cvt.rn.bf16.f32 %rs505, %f352;}

	// end inline asm
	cvt.rn.f32.s32 	%f353, %r195;
	// begin inline asm
	{  cvt.rn.bf16.f32 %rs506, %f353;}

	// end inline asm
	// begin inline asm
	{ mul.bf16 %rs507,%rs505,%rs506; }

	// end inline asm
	// begin inline asm
	{ sub.bf16 %rs510,%rs507,%rs494; }

	// end inline asm
	// begin inline asm
	{ add.bf16 %rs513,%rs488,%rs510; }

	// end inline asm
	// begin inline asm
	{ sub.bf16 %rs516,%rs513,%rs488; }

	// end inline asm
	// begin inline asm
	{ sub.bf16 %rs519,%rs516,%rs510; }

	// end inline asm
	ld.shared.u16 	%rs523, [%r20+18];
	ld.shared.u16 	%rs527, [%r21+594];
	// begin inline asm
	{ mul.bf16 %rs522,%rs523,%rs1104; }

	// end inline asm
	// begin inline asm
	{ cvt.f32.bf16 %f354, %rs522;}

	// end inline asm
	cvt.rni.s32.f32 	%r196, %f354;
	// begin inline asm
	{ mul.bf16 %rs526,%rs527,%rs1105; }

	// end inline asm
	// begin inline asm
	{ cvt.f32.bf16 %f355, %rs526;}

	// end inline asm
	cvt.rni.s32.f32 	%r197, %f355;
	min.s32 	%r198, %r196, 32767;
	max.s32 	%r199, %r198, -32767;
	min.s32 	%r200, %r197, 32767;
	max.s32 	%r201, %r200, -32767;
	cvt.rn.f32.s32 	%f356, %r199;
	// begin inline asm
	{  cvt.rn.bf16.f32 %rs530, %f356;}

	// end inline asm
	cvt.rn.f32.s32 	%f357, %r201;
	// begin inline asm
	{  cvt.rn.bf16.f32 %rs531, %f357;}

	// end inline asm
	// begin inline asm
	{ mul.bf16 %rs532,%rs530,%rs531; }

	// end inline asm
	// begin inline asm
	{ sub.bf16 %rs535,%rs532,%rs519; }

	// end inline asm
	// begin inline asm
	{ add.bf16 %rs538,%rs513,%rs535; }

	// end inline asm
	// begin inline asm
	{ sub.bf16 %rs541,%rs538,%rs513; }

	// end inline asm
	// begin inline asm
	{ sub.bf16 %rs544,%rs541,%rs535; }

	// end inline asm
	ld.shared.u16 	%rs548, [%r20+20];
	ld.shared.u16 	%rs552, [%r21+660];
	// begin inline asm
	{ mul.bf16 %rs547,%rs548,%rs1104; }

	// end inline asm
	// begin inline asm
	{ cvt.f32.bf16 %f358, %rs547;}

	// end inline asm
	cvt.rni.s32.f32 	%r202, %f358;
	// begin inline asm
	{ mul.bf16 %rs551,%rs552,%rs1105; }

	// end inline asm
	// begin inline asm
	{ cvt.f32.bf16 %f359, %rs551;}

	// end inline asm
	cvt.rni.s32.f32 	%r203, %f359;
	min.s32 	%r204, %r202, 32767;
	max.s32 	%r205, %r204, -32767;
	min.s32 	%r206, %r203, 32767;
	max.s32 	%r207, %r206, -32767;
	cvt.rn.f32.s32 	%f360, %r205;
	// begin inline asm
	{  cvt.rn.bf16.f32 %rs555, %f360;}

	// end inline asm
	cvt.rn.f32.s32 	%f361, %r207;
	// begin inline asm
	{  cvt.rn.bf16.f32 %rs556, %f361;}

	// end inline asm
	// begin inline asm
	{ mul.bf16 %rs557,%rs555,%rs556; }

	// end inline asm
	// begin inline asm
	{ sub.bf16 %rs560,%rs557,%rs544; }

	// end inline asm
	// begin inline asm
	{ add.bf16 %rs563,%rs538,%rs560; }

	// end inline asm
	// begin inline asm
	{ sub.bf16 %rs566,%rs563,%rs538; }

	// end inline asm
	// begin inline asm
	{ sub.bf16 %rs569,%rs566,%rs560; }

	// end inline asm
	ld.shared.u16 	%rs573, [%r20+22];
	ld.shared.u16 	%rs577, [%r21+726];
	// begin inline asm
	{ mul.bf16 %rs572,%rs573,%rs1104; }

	// end inline asm
	// begin inline asm
	{ cvt.f32.bf16 %f362, %rs572;}

	// end inline asm
	cvt.rni.s32.f32 	%r208, %f362;
	// begin inline asm
	{ mul.bf16 %rs576,%rs577,%rs1105; }

	// end inline asm
	// begin inline asm
	{ cvt.f32.bf16 %f363, %rs576;}

	// end inline asm
	cvt.rni.s32.f32 	%r209, %f363;
	min.s32 	%r210, %r208, 32767;
	max.s32 	%r211, %r210, -32767;
	min.s32 	%r212, %r209, 32767;
	max.s32 	%r213, %r212, -32767;
	cvt.rn.f32.s32 	%f364, %r211;
	// begin inline asm
	{  cvt.rn.bf16.f32 %rs580, %f364;}

	// end inline asm
	cvt.rn.f32.s32 	%f365, %r213;
	// begin inline asm
	{  cvt.rn.bf16.f32 %rs581, %f365;}

	// end inline asm
	// begin inline asm
	{ mul.bf16 %rs582,%rs580,%rs581; }

	// end inline asm
	// begin inline asm
	{ sub.bf16 %rs585,%rs582,%rs569; }

	// end inline asm
	// begin inline asm
	{ add.bf16 %rs588,%rs563,%rs585; }

	// end inline asm
	// begin inline asm
	{ sub.bf16 %rs591,%rs588,%rs563; }

	// end inline asm
	// begin inline asm
	{ sub.bf16 %rs594,%rs591,%rs585; }

	// end inline asm
	ld.shared.u16 	%rs598, [%r20+24];
	ld.shared.u16 	%rs602, [%r21+792];
	// begin inline asm
	{ mul.bf16 %rs597,%rs598,%rs1104; }

	// end inline asm
	// begin inline asm
	{ cvt.f32.bf16 %f366, %rs597;}

	// end inline asm
	cvt.rni.s32.f32 	%r214, %f366;
	// begin inline asm
	{ mul.bf16 %rs601,%rs602,%rs1105; }

	// end inline asm
	// begin inline asm
	{ cvt.f32.bf16 %f367, %rs601;}

	// end inline asm
	cvt.rni.s32.f32 	%r215, %f367;
	min.s32 	%r216, %r214, 32767;
	max.s32 	%r217, %r216, -32767;
	min.s32 	%r218, %r215, 32767;
	max.s32 	%r219, %r218, -32767;
	cvt.rn.f32.s32 	%f368, %r217;
	// begin inline asm
	{  cvt.rn.bf16.f32 %rs605, %f368;}

	// end inline asm
	cvt.rn.f32.s32 	%f369, %r219;
	// begin inline asm
	{  cvt.rn.bf16.f32 %rs606, %f369;}

	// end inline asm
	// begin inline asm
	{ mul.bf16 %rs607,%rs605,%rs606; }

	// end inline asm
	// begin inline asm
	{ sub.bf16 %rs610,%rs607,%rs594; }

	// end inline asm
	// begin inline asm
	{ add.bf16 %rs613,%rs588,%rs610; }

	// end inline asm
	// begin inline asm
	{ sub.bf16 %rs616,%rs613,%rs588; }

	// end inline asm
	// begin inline asm
	{ sub.bf16 %rs619,%rs616,%rs610; }

	// end inline asm
	ld.shared.u16 	%rs623, [%r20+26];
	ld.shared.u16 	%rs627, [%r21+858];
	// begin inline asm
	{ mul.bf16 %rs622,%rs623,%rs1104; }

	// end inline asm
	// begin inline asm
	{ cvt.f32.bf16 %f370, %rs622;}

	// end inline asm
	cvt.rni.s32.f32 	%r220, %f370;
	// begin inline asm
	{ mul.bf16 %rs626,%rs627,%rs1105; }

	// end inline asm
	// begin inline asm
	{ cvt.f32.bf16 %f371, %rs626;}

	// end inline asm
	cvt.rni.s32.f32 	%r221, %f371;
	min.s32 	%r222, %r220, 32767;
	max.s32 	%r223, %r222, -32767;
	min.s32 	%r224, %r221, 32767;
	max.s32 	%r225, %r224, -32767;
	cvt.rn.f32.s32 	%f372, %r223;
	// begin inline asm
	{  cvt.rn.bf16.f32 %rs630, %f372;}

	// end inline asm
	cvt.rn.f32.s32 	%f373, %r225;
	// begin inline asm
	{  cvt.rn.bf16.f32 %rs631, %f373;}

	// end inline asm
	// begin inline asm
	{ mul.bf16 %rs632,%rs630,%rs631; }

	// end inline asm
	// begin inline asm
	{ sub.bf16 %rs635,%rs632,%rs619; }

	// end inline asm
	// begin inline asm
	{ add.bf16 %rs638,%rs613,%rs635; }

	// end inline asm
	// begin inline asm
	{ sub.bf16 %rs641,%rs638,%rs613; }

	// end inline asm
	// begin inline asm
	{ sub.bf16 %rs644,%rs641,%rs635; }

	// end inline asm
	ld.shared.u16 	%rs648, [%r20+28];
	ld.shared.u16 	%rs652, [%r21+924];
	// begin inline asm
	{ mul.bf16 %rs647,%rs648,%rs1104; }

	// end inline asm
	// begin inline asm
	{ cvt.f32.bf16 %f374, %rs647;}

	// end inline asm
	cvt.rni.s32.f32 	%r226, %f374;
	// begin inline asm
	{ mul.bf16 %rs651,%rs652,%rs1105; }

	// end inline asm
	// begin inline asm
	{ cvt.f32.bf16 %f375, %rs651;}

	// end inline asm
	cvt.rni.s32.f32 	%r227, %f375;
	min.s32 	%r228, %r226, 32767;
	max.s32 	%r229, %r228, -32767;
	min.s32 	%r230, %r227, 32767;
	max.s32 	%r231, %r230, -32767;
	cvt.rn.f32.s32 	%f376, %r229;
	// begin inline asm
	{  cvt.rn.bf16.f32 %rs655, %f376;}

	// end inline asm
	cvt.rn.f32.s32 	%f377, %r231;
	// begin inline asm
	{  cvt.rn.bf16.f32 %rs656, %f377;}

	// end inline asm
	// begin inline asm
	{ mul.bf16 %rs657,%rs655,%rs656; }

	// end inline asm
	// begin inline asm
	{ sub.bf16 %rs660,%rs657,%rs644; }

	// end inline asm
	// begin inline asm
	{ add.bf16 %rs663,%rs638,%rs660; }

	// end inline asm
	// begin inline asm
	{ sub.bf16 %rs666,%rs663,%rs638; }

	// end inline asm
	// begin inline asm
	{ sub.bf16 %rs669,%rs666,%rs660; }

	// end inline asm
	ld.shared.u16 	%rs673, [%r20+30];
	ld.shared.u16 	%rs677, [%r21+990];
	// begin inline asm
	{ mul.bf16 %rs672,%rs673,%rs1104; }

	// end inline asm
	// begin inline asm
	{ cvt.f32.bf16 %f378, %rs672;}

	// end inline asm
	cvt.rni.s32.f32 	%r232, %f378;
	// begin inline asm
	{ mul.bf16 %rs676,%rs677,%rs1105; }

	// end inline asm
	// begin inline asm
	{ cvt.f32.bf16 %f379, %rs676;}

	// end inline asm
	cvt.rni.s32.f32 	%r233, %f379;
	min.s32 	%r234, %r232, 32767;
	max.s32 	%r235, %r234, -32767;
	min.s32 	%r236, %r233, 32767;
	max.s32 	%r237, %r236, -32767;
	cvt.rn.f32.s32 	%f380, %r235;
	// begin inline asm
	{  cvt.rn.bf16.f32 %rs680, %f380;}

	// end inline asm
	cvt.rn.f32.s32 	%f381, %r237;
	// begin inline asm
	{  cvt.rn.bf16.f32 %rs681, %f381;}

	// end inline asm
	// begin inline asm
	{ mul.bf16 %rs682,%rs680,%rs681; }

	// end inline asm
	// begin inline asm
	{ sub.bf16 %rs685,%rs682,%rs669; }

	// end inline asm
	// begin inline asm
	{ add.bf16 %rs688,%rs663,%rs685; }

	// end inline asm
	// begin inline asm
	{ sub.bf16 %rs691,%rs688,%rs663; }

	// end inline asm
	// begin inline asm
	{ sub.bf16 %rs694,%rs691,%rs685; }

	// end inline asm
	ld.shared.u16 	%rs698, [%r20+32];
	ld.shared.u16 	%rs702, [%r21+1056];
	// begin inline asm
	{ mul.bf16 %rs697,%rs698,%rs1104; }

	// end inline asm
	// begin inline asm
	{ cvt.f32.bf16 %f382, %rs697;}

	// end inline asm
	cvt.rni.s32.f32 	%r238, %f382;
	// begin inline asm
	{ mul.bf16 %rs701,%rs702,%rs1105; }

	// end inline asm
	// begin inline asm
	{ cvt.f32.bf16 %f383, %rs701;}

	// end inline asm
	cvt.rni.s32.f32 	%r239, %f383;
	min.s32 	%r240, %r238, 32767;
	max.s32 	%r241, %r240, -32767;
	min.s32 	%r242, %r239, 32767;
	max.s32 	%r243, %r242, -32767;
	cvt.rn.f32.s32 	%f384, %r241;
	// begin inline asm
	{  cvt.rn.bf16.f32 %rs705, %f384;}

	// end inline asm
	cvt.rn.f32.s32 	%f385, %r243;
	// begin inline asm
	{  cvt.rn.bf16.f32 %rs706, %f385;}

	// end inline asm
	// begin inline asm
	{ mul.bf16 %rs707,%rs705,%rs706; }

	// end inline asm
	// begin inline asm
	{ sub.bf16 %rs710,%rs707,%rs694; }

	// end inline asm
	// begin inline asm
	{ add.bf16 %rs713,%rs688,%rs710; }

	// end inline asm
	// begin inline asm
	{ sub.bf16 %rs716,%rs713,%rs688; }

	// end inline asm
	// begin inline asm
	{ sub.bf16 %rs719,%rs716,%rs710; }

	// end inline asm
	ld.shared.u16 	%rs723, [%r20+34];
	ld.shared.u16 	%rs727, [%r21+1122];
	// begin inline asm
	{ mul.bf16 %rs722,%rs723,%rs1104; }

	// end inline asm
	// begin inline asm
	{ cvt.f32.bf16 %f386, %rs722;}

	// end inline asm
	cvt.rni.s32.f32 	%r244, %f386;
	// begin inline asm
	{ mul.bf16 %rs726,%rs727,%rs1105; }

	// end inline asm
	// begin inline asm
	{ cvt.f32.bf16 %f387, %rs726;}

	// end inline asm
	cvt.rni.s32.f32 	%r245, %f387;
	min.s32 	%r246, %r244, 32767;
	max.s32 	%r247, %r246, -32767;
	min.s32 	%r248, %r245, 32767;
	max.s32 	%r249, %r248, -32767;
	cvt.rn.f32.s32 	%f388, %r247;
	// begin inline asm
	{  cvt.rn.bf16.f32 %rs730, %f388;}

	// end inline asm
	cvt.rn.f32.s32 	%f389, %r249;
	// begin inline asm
	{  cvt.rn.bf16.f32 %rs731, %f389;}

	// end inline asm
	// begin inline asm
	{ mul.bf16 %rs732,%rs730,%rs731; }

	// end inline asm
	// begin inline asm
	{ sub.bf16 %rs735,%rs732,%rs719; }

	// end inline asm
	// begin inline asm
	{ add.bf16 %rs738,%rs713,%rs735; }

	// end inline asm
	// begin inline asm
	{ sub.bf16 %rs741,%rs738,%rs713; }

	// end inline asm
	// begin inline asm
	{ sub.bf16 %rs744,%rs741,%rs735; }

	// end inline asm
	ld.shared.u16 	%rs748, [%r20+36];
	ld.shared.u16 	%rs752, [%r21+1188];
	// begin inline asm
	{ mul.bf16 %rs747,%rs748,%rs1104; }

	// end inline asm
	// begin inline asm
	{ cvt.f32.bf16 %f390, %rs747;}

	// end inline asm
	cvt.rni.s32.f32 	%r250, %f390;
	// begin inline asm
	{ mul.bf16 %rs751,%rs752,%rs1105; }

	// end inline asm
	// begin inline asm
	{ cvt.f32.bf16 %f391, %rs751;}

	// end inline asm
	cvt.rni.s32.f32 	%r251, %f391;
	min.s32 	%r252, %r250, 32767;
	max.s32 	%r253, %r252, -32767;
	min.s32 	%r254, %r251, 32767;
	max.s32 	%r255, %r254, -32767;
	cvt.rn.f32.s32 	%f392, %r253;
	// begin inline asm
	{  cvt.rn.bf16.f32 %rs755, %f392;}

	// end inline asm
	cvt.rn.f32.s32 	%f393, %r255;
	// begin inline asm
	{  cvt.rn.bf16.f32 %rs756, %f393;}

	// end inline asm
	// begin inline asm
	{ mul.bf16 %rs757,%rs755,%rs756; }

	// end inline asm
	// begin inline asm
	{ sub.bf16 %rs760,%rs757,%rs744; }

	// end inline asm
	// begin inline asm
	{ add.bf16 %rs763,%rs738,%rs760; }

	// end inline asm
	// begin inline asm
	{ sub.bf16 %rs766,%rs763,%rs738; }

	// end inline asm
	// begin inline asm
	{ sub.bf16 %rs769,%rs766,%rs760; }

	// end inline asm
	ld.shared.u16 	%rs773, [%r20+38];
	ld.shared.u16 	%rs777, [%r21+1254];
	// begin inline asm
	{ mul.bf16 %rs772,%rs773,%rs1104; }

	// end inline asm
	// begin inline asm
	{ cvt.f32.bf16 %f394, %rs772;}

	// end inline asm
	cvt.rni.s32.f32 	%r256, %f394;
	// begin inline asm
	{ mul.bf16 %rs776,%rs777,%rs1105; }

	// end inline asm
	// begin inline asm
	{ cvt.f32.bf16 %f395, %rs776;}

	// end inline asm
	cvt.rni.s32.f32 	%r257, %f395;
	min.s32 	%r258, %r256, 32767;
	max.s32 	%r259, %r258, -32767;
	min.s32 	%r260, %r257, 32767;
	max.s32 	%r261, %r260, -32767;
	cvt.rn.f32.s32 	%f396, %r259;
	// begin inline asm
	{  cvt.rn.bf16.f32 %rs780, %f396;}

	// end inline asm
	cvt.rn.f32.s32 	%f397, %r261;
	// begin inline asm
	{  cvt.rn.bf16.f32 %rs781, %f397;}

	// end inline asm
	// begin inline asm
	{ mul.bf16 %rs782,%rs780,%rs781; }

	// end inline asm
	// begin inline asm
	{ sub.bf16 %rs785,%rs782,%rs769; }

	// end inline asm
	// begin inline asm
	{ add.bf16 %rs788,%rs763,%rs785; }

	// end inline asm
	// begin inline asm
	{ sub.bf16 %rs791,%rs788,%rs763; }

	// end inline asm
	// begin inline asm
	{ sub.bf16 %rs794,%rs791,%rs785; }

	// end inline asm
	ld.shared.u16 	%rs798, [%r20+40];
	ld.shared.u16 	%rs802, [%r21+1320];
	// begin inline asm
	{ mul.bf16 %rs797,%rs798,%rs1104; }

	// end inline asm
	// begin inline asm
	{ cvt.f32.bf16 %f398, %rs797;}

	// end inline asm
	cvt.rni.s32.f32 	%r262, %f398;
	// begin inline asm
	{ mul.bf16 %rs801,%rs802,%rs1105; }

	// end inline asm
	// begin inline asm
	{ cvt.f32.bf16 %f399, %rs801;}

	// end inline asm
	cvt.rni.s32.f32 	%r263, %f399;
	min.s32 	%r264, %r262, 32767;
	max.s32 	%r265, %r264, -32767;
	min.s32 	%r266, %r263, 32767;
	max.s32 	%r267, %r266, -32767;
	cvt.rn.f32.s32 	%f400, %r265;
	// begin inline asm
	{  cvt.rn.bf16.f32 %rs805, %f400;}

	// end inline asm
	cvt.rn.f32.s32 	%f401, %r267;
	// begin inline asm
	{  cvt.rn.bf16.f32 %rs806, %f401;}

	// end inline asm
	// begin inline asm
	{ mul.bf16 %rs807,%rs805,%rs806; }

	// end inline asm
	// begin inline asm
	{ sub.bf16 %rs810,%rs807,%rs794; }

	// end inline asm
	// begin inline asm
	{ add.bf16 %rs813,%rs788,%rs810; }

	// end inline asm
	// begin inline asm
	{ sub.bf16 %rs816,%rs813,%rs788; }

	// end inline asm
	// begin inline asm
	{ sub.bf16 %rs819,%rs816,%rs810; }

	// end inline asm
	ld.shared.u16 	%rs823, [%r20+42];
	ld.shared.u16 	%rs827, [%r21+1386];
	// begin inline asm
	{ mul.bf16 %rs822,%rs823,%rs1104; }

	// end inline asm
	// begin inline asm
	{ cvt.f32.bf16 %f402, %rs822;}

	// end inline asm
	cvt.rni.s32.f32 	%r268, %f402;
	// begin inline asm
	{ mul.bf16 %rs826,%rs827,%rs1105; }

	// end inline asm
	// begin inline asm
	{ cvt.f32.bf16 %f403, %rs826;}

	// end inline asm
	cvt.rni.s32.f32 	%r269, %f403;
	min.s32 	%r270, %r268, 32767;
	max.s32 	%r271, %r270, -32767;
	min.s32 	%r272, %r269, 32767;
	max.s32 	%r273, %r272, -32767;
	cvt.rn.f32.s32 	%f404, %r271;
	// begin inline asm
	{  cvt.rn.bf16.f32 %rs830, %f404;}

	// end inline asm
	cvt.rn.f32.s32 	%f405, %r273;
	// begin inline asm
	{  cvt.rn.bf16.f32 %rs831, %f405;}

	// end inline asm
	// begin inline asm
	{ mul.bf16 %rs832,%rs830,%rs831; }

	// end inline asm
	// begin inline asm
	{ sub.bf16 %rs835,%rs832,%rs819; }

	// end inline asm
	// begin inline asm
	{ add.bf16 %rs838,%rs813,%rs835; }

	// end inline asm
	// begin inline asm
	{ sub.bf16 %rs841,%rs838,%rs813; }

	// end inline asm
	// begin inline asm
	{ sub.bf16 %rs844,%rs841,%rs835; }

	// end inline asm
	ld.shared.u16 	%rs848, [%r20+44];
	ld.shared.u16 	%rs852, [%r21+1452];
	// begin inline asm
	{ mul.bf16 %rs847,%rs848,%rs1104; }

	// end inline asm
	// begin inline asm
	{ cvt.f32.bf16 %f406, %rs847;}

	// end inline asm
	cvt.rni.s32.f32 	%r274, %f406;
	// begin inline asm
	{ mul.bf16 %rs851,%rs852,%rs1105; }

	// end inline asm
	// begin inline asm
	{ cvt.f32.bf16 %f407, %rs851;}

	// end inline asm
	cvt.rni.s32.f32 	%r275, %f407;
	min.s32 	%r276, %r274, 32767;
	max.s32 	%r277, %r276, -32767;
	min.s32 	%r278, %r275, 32767;
	max.s32 	%r279, %r278, -32767;
	cvt.rn.f32.s32 	%f408, %r277;
	// begin inline asm
	{  cvt.rn.bf16.f32 %rs855, %f408;}

	// end inline asm
	cvt.rn.f32.s32 	%f409, %r279;
	// begin inline asm
	{  cvt.rn.bf16.f32 %rs856, %f409;}

	// end inline asm
	// begin inline asm
	{ mul.bf16 %rs857,%rs855,%rs856; }

	// end inline asm
	// begin inline asm
	{ sub.bf16 %rs860,%rs857,%rs844; }

	// end inline asm
	// begin inline asm
	{ add.bf16 %rs863,%rs838,%rs860; }

	// end inline asm
	// begin inline asm
	{ sub.bf16 %rs866,%rs863,%rs838; }

	// end inline asm
	// begin inline asm
	{ sub.bf16 %rs869,%rs866,%rs860; }

	// end inline asm
	ld.shared.u16 	%rs873, [%r20+46];
	ld.shared.u16 	%rs877, [%r21+1518];
	// begin inline asm
	{ mul.bf16 %rs872,%rs873,%rs1104; }

	// end inline asm
	// begin inline asm
	{ cvt.f32.bf16 %f410, %rs872;}

	// end inline asm
	cvt.rni.s32.f32 	%r280, %f410;
	// begin inline asm
	{ mul.bf16 %rs876,%rs877,%rs1105; }

	// end inline asm
	// begin inline asm
	{ cvt.f32.bf16 %f411, %rs876;}

	// end inline asm
	cvt.rni.s32.f32 	%r281, %f411;
	min.s32 	%r282, %r280, 32767;
	max.s32 	%r283, %r282, -32767;
	min.s32 	%r284, %r281, 32767;
	max.s32 	%r285, %r284, -32767;
	cvt.rn.f32.s32 	%f412, %r283;
	// begin inline asm
	{  cvt.rn.bf16.f32 %rs880, %f412;}

	// end inline asm
	cvt.rn.f32.s32 	%f413, %r285;
	// begin inline asm
	{  cvt.rn.bf16.f32 %rs881, %f413;}

	// end inline asm
	// begin inline asm
	{ mul.bf16 %rs882,%rs880,%rs881; }

	// end inline asm
	// begin inline asm
	{ sub.bf16 %rs885,%rs882,%rs869; }

	// end inline asm
	// begin inline asm
	{ add.bf16 %rs888,%rs863,%rs885; }

	// end inline asm
	// begin inline asm
	{ sub.bf16 %rs891,%rs888,%rs863; }

	// end inline asm
	// begin inline asm
	{ sub.bf16 %rs894,%rs891,%rs885; }

	// end inline asm
	ld.shared.u16 	%rs898, [%r20+48];
	ld.shared.u16 	%rs902, [%r21+1584];
	// begin inline asm
	{ mul.bf16 %rs897,%rs898,%rs1104; }

	// end inline asm
	// begin inline asm
	{ cvt.f32.bf16 %f414, %rs897;}

	// end inline asm
	cvt.rni.s32.f32 	%r286, %f414;
	// begin inline asm
	{ mul.bf16 %rs901,%rs902,%rs1105; }

	// end inline asm
	// begin inline asm
	{ cvt.f32.bf16 %f415, %rs901;}

	// end inline asm
	cvt.rni.s32.f32 	%r287, %f415;
	min.s32 	%r288, %r286, 32767;
	max.s32 	%r289, %r288, -32767;
	min.s32 	%r290, %r287, 32767;
	max.s32 	%r291, %r290, -32767;
	cvt.rn.f32.s32 	%f416, %r289;
	// begin inline asm
	{  cvt.rn.bf16.f32 %rs905, %f416;}

	// end inline asm
	cvt.rn.f32.s32 	%f417, %r291;
	// begin inline asm
	{  cvt.rn.bf16.f32 %rs906, %f417;}

	// end inline asm
	// begin inline asm
	{ mul.bf16 %rs907,%rs905,%rs906; }

	// end inline asm
	// begin inline asm
	{ sub.bf16 %rs910,%rs907,%rs894; }

	// end inline asm
	// begin inline asm
	{ add.bf16 %rs913,%rs888,%rs910; }

	// end inline asm
	// begin inline asm
	{ sub.bf16 %rs916,%rs913,%rs888; }

	// end inline asm
	// begin inline asm
	{ sub.bf16 %rs919,%rs916,%rs910; }

	// end inline asm
	ld.shared.u16 	%rs923, [%r20+50];
	ld.shared.u16 	%rs927, [%r21+1650];
	// begin inline asm
	{ mul.bf16 %rs922,%rs923,%rs1104; }

	// end inline asm
	// begin inline asm
	{ cvt.f32.bf16 %f418, %rs922;}

	// end inline asm
	cvt.rni.s32.f32 	%r292, %f418;
	// begin inline asm
	{ mul.bf16 %rs926,%rs927,%rs1105; }

	// end inline asm
	// begin inline asm
	{ cvt.f32.bf16 %f419, %rs926;}

	// end inline asm
	cvt.rni.s32.f32 	%r293, %f419;
	min.s32 	%r294, %r292, 32767;
	max.s32 	%r295, %r294, -32767;
	min.s32 	%r296, %r293, 32767;
	max.s32 	%r297, %r296, -32767;
	cvt.rn.f32.s32 	%f420, %r295;
	// begin inline asm
	{  cvt.rn.bf16.f32 %rs930, %f420;}

	// end inline asm
	cvt.rn.f32.s32 	%f421, %r297;
	// begin inline asm
	{  cvt.rn.bf16.f32 %rs931, %f421;}

	// end inline asm
	// begin inline asm
	{ mul.bf16 %rs932,%rs930,%rs931; }

	// end inline asm
	// begin inline asm
	{ sub.bf16 %rs935,%rs932,%rs919; }

	// end inline asm
	// begin inline asm
	{ add.bf16 %rs938,%rs913,%rs935; }

	// end inline asm
	// begin inline asm
	{ sub.bf16 %rs941,%rs938,%rs913; }

	// end inline asm
	// begin inline asm
	{ sub.bf16 %rs944,%rs941,%rs935; }

	// end inline asm
	ld.shared.u16 	%rs948, [%r20+52];
	ld.shared.u16 	%rs952, [%r21+1716];
	// begin inline asm
	{ mul.bf16 %rs947,%rs948,%rs1104; }

	// end inline asm
	// begin inline asm
	{ cvt.f32.bf16 %f422, %rs947;}

	// end inline asm
	cvt.rni.s32.f32 	%r298, %f422;
	// begin inline asm
	{ mul.bf16 %rs951,%rs952,%rs1105; }

	// end inline asm
	// begin inline asm
	{ cvt.f32.bf16 %f423, %rs951;}

	// end inline asm
	cvt.rni.s32.f32 	%r299, %f423;
	min.s32 	%r300, %r298, 32767;
	max.s32 	%r301, %r300, -32767;
	min.s32 	%r302, %r299, 32767;
	max.s32 	%r303, %r302, -32767;
	cvt.rn.f32.s32 	%f424, %r301;
	// begin inline asm
	{  cvt.rn.bf16.f32 %rs955, %f424;}

	// end inline asm
	cvt.rn.f32.s32 	%f425, %r303;
	// begin inline asm
	{  cvt.rn.bf16.f32 %rs956, %f425;}

	// end inline asm
	// begin inline asm
	{ mul.bf16 %rs957,%rs955,%rs956; }

	// end inline asm
	// begin inline asm
	{ sub.bf16 %rs960,%rs957,%rs944; }

	// end inline asm
	// begin inline asm
	{ add.bf16 %rs963,%rs938,%rs960; }

	// end inline asm
	// begin inline asm
	{ sub.bf16 %rs966,%rs963,%rs938; }

	// end inline asm
	// begin inline asm
	{ sub.bf16 %rs969,%rs966,%rs960; }

	// end inline asm
	ld.shared.u16 	%rs973, [%r20+54];
	ld.shared.u16 	%rs977, [%r21+1782];
	// begin inline asm
	{ mul.bf16 %rs972,%rs973,%rs1104; }

	// end inline asm
	// begin inline asm
	{ cvt.f32.bf16 %f426, %rs972;}

	// end inline asm
	cvt.rni.s32.f32 	%r304, %f426;
	// begin inline asm
	{ mul.bf16 %rs976,%rs977,%rs1105; }

	// end inline asm
	// begin inline asm
	{ cvt.f32.bf16 %f427, %rs976;}

	// end inline asm
	cvt.rni.s32.f32 	%r305, %f427;
	min.s32 	%r306, %r304, 32767;
	max.s32 	%r307, %r306, -32767;
	min.s32 	%r308, %r305, 32767;
	max.s32 	%r309, %r308, -32767;
	cvt.rn.f32.s32 	%f428, %r307;
	// begin inline asm
	{  cvt.rn.bf16.f32 %rs980, %f428;}

	// end inline asm
	cvt.rn.f32.s32 	%f429, %r309;
	// begin inline asm
	{  cvt.rn.bf16.f32 %rs981, %f429;}

	// end inline asm
	// begin inline asm
	{ mul.bf16 %rs982,%rs980,%rs981; }

	// end inline asm
	// begin inline asm
	{ sub.bf16 %rs985,%rs982,%rs969; }

	// end inline asm
	// begin inline asm
	{ add.bf16 %rs988,%rs963,%rs985; }

	// end inline asm
	// begin inline asm
	{ sub.bf16 %rs991,%rs988,%rs963; }

	// end inline asm
	// begin inline asm
	{ sub.bf16 %rs994,%rs991,%rs985; }

	// end inline asm
	ld.shared.u16 	%rs998, [%r20+56];
	ld.shared.u16 	%rs1002, [%r21+1848];
	// begin inline asm
	{ mul.bf16 %rs997,%rs998,%rs1104; }

	// end inline asm
	// begin inline asm
	{ cvt.f32.bf16 %f430, %rs997;}

	// end inline asm
	cvt.rni.s32.f32 	%r310, %f430;
	// begin inline asm
	{ mul.bf16 %rs1001,%rs1002,%rs1105; }

	// end inline asm
	// begin inline asm
	{ cvt.f32.bf16 %f431, %rs1001;}

	// end inline asm
	cvt.rni.s32.f32 	%r311, %f431;
	min.s32 	%r312, %r310, 32767;
	max.s32 	%r313, %r312, -32767;
	min.s32 	%r314, %r311, 32767;
	max.s32 	%r315, %r314, -32767;
	cvt.rn.f32.s32 	%f432, %r313;
	// begin inline asm
	{  cvt.rn.bf16.f32 %rs1005, %f432;}

	// end inline asm
	cvt.rn.f32.s32 	%f433, %r315;
	// begin inline asm
	{  cvt.rn.bf16.f32 %rs1006, %f433;}

	// end inline asm
	// begin inline asm
	{ mul.bf16 %rs1007,%rs1005,%rs1006; }

	// end inline asm
	// begin inline asm
	{ sub.bf16 %rs1010,%rs1007,%rs994; }

	// end inline asm
	// begin inline asm
	{ add.bf16 %rs1013,%rs988,%rs1010; }

	// end inline asm
	// begin inline asm
	{ sub.bf16 %rs1016,%rs1013,%rs988; }

	// end inline asm
	// begin inline asm
	{ sub.bf16 %rs1019,%rs1016,%rs1010; }

	// end inline asm
	ld.shared.u16 	%rs1023, [%r20+58];
	ld.shared.u16 	%rs1027, [%r21+1914];
	// begin inline asm
	{ mul.bf16 %rs1022,%rs1023,%rs1104; }

	// end inline asm
	// begin inline asm
	{ cvt.f32.bf16 %f434, %rs1022;}

	// end inline asm
	cvt.rni.s32.f32 	%r316, %f434;
	// begin inline asm
	{ mul.bf16 %rs1026,%rs1027,%rs1105; }

	// end inline asm
	// begin inline asm
	{ cvt.f32.bf16 %f435, %rs1026;}

	// end inline asm
	cvt.rni.s32.f32 	%r317, %f435;
	min.s32 	%r318, %r316, 32767;
	max.s32 	%r319, %r318, -32767;
	min.s32 	%r320, %r317, 32767;
	max.s32 	%r321, %r320, -32767;
	cvt.rn.f32.s32 	%f436, %r319;
	// begin inline asm
	{  cvt.rn.bf16.f32 %rs1030, %f436;}

	// end inline asm
	cvt.rn.f32.s32 	%f437, %r321;
	// begin inline asm
	{  cvt.rn.bf16.f32 %rs1031, %f437;}

	// end inline asm
	// begin inline asm
	{ mul.bf16 %rs1032,%rs1030,%rs1031; }

	// end inline asm
	// begin inline asm
	{ sub.bf16 %rs1035,%rs1032,%rs1019; }

	// end inline asm
	// begin inline asm
	{ add.bf16 %rs1038,%rs1013,%rs1035; }

	// end inline asm
	// begin inline asm
	{ sub.bf16 %rs1041,%rs1038,%rs1013; }

	// end inline asm
	// begin inline asm
	{ sub.bf16 %rs1044,%rs1041,%rs1035; }

	// end inline asm
	ld.shared.u16 	%rs1048, [%r20+60];
	ld.shared.u16 	%rs1052, [%r21+1980];
	// begin inline asm
	{ mul.bf16 %rs1047,%rs1048,%rs1104; }

	// end inline asm
	// begin inline asm
	{ cvt.f32.bf16 %f438, %rs1047;}

	// end inline asm
	cvt.rni.s32.f32 	%r322, %f438;
	// begin inline asm
	{ mul.bf16 %rs1051,%rs1052,%rs1105; }

	// end inline asm
	// begin inline asm
	{ cvt.f32.bf16 %f439, %rs1051;}

	// end inline asm
	cvt.rni.s32.f32 	%r323, %f439;
	min.s32 	%r324, %r322, 32767;
	max.s32 	%r325, %r324, -32767;
	min.s32 	%r326, %r323, 32767;
	max.s32 	%r327, %r326, -32767;
	cvt.rn.f32.s32 	%f440, %r325;
	// begin inline asm
	{  cvt.rn.bf16.f32 %rs1055, %f440;}

	// end inline asm
	cvt.rn.f32.s32 	%f441, %r327;
	// begin inline asm
	{  cvt.rn.bf16.f32 %rs1056, %f441;}

	// end inline asm
	// begin inline asm
	{ mul.bf16 %rs1057,%rs1055,%rs1056; }

	// end inline asm
	// begin inline asm
	{ sub.bf16 %rs1060,%rs1057,%rs1044; }

	// end inline asm
	// begin inline asm
	{ add.bf16 %rs1063,%rs1038,%rs1060; }

	// end inline asm
	// begin inline asm
	{ sub.bf16 %rs1066,%rs1063,%rs1038; }

	// end inline asm
	// begin inline asm
	{ sub.bf16 %rs1069,%rs1066,%rs1060; }

	// end inline asm
	ld.shared.u16 	%rs1073, [%r20+62];
	ld.shared.u16 	%rs1077, [%r21+2046];
	// begin inline asm
	{ mul.bf16 %rs1072,%rs1073,%rs1104; }

	// end inline asm
	// begin inline asm
	{ cvt.f32.bf16 %f442, %rs1072;}

	// end inline asm
	cvt.rni.s32.f32 	%r328, %f442;
	// begin inline asm
	{ mul.bf16 %rs1076,%rs1077,%rs1105; }

	// end inline asm
	// begin inline asm
	{ cvt.f32.bf16 %f443, %rs1076;}

	// end inline asm
	cvt.rni.s32.f32 	%r329, %f443;
	min.s32 	%r330, %r328, 32767;
	max.s32 	%r331, %r330, -32767;
	min.s32 	%r332, %r329, 32767;
	max.s32 	%r333, %r332, -32767;
	cvt.rn.f32.s32 	%f444, %r331;
	// begin inline asm
	{  cvt.rn.bf16.f32 %rs1080, %f444;}

	// end inline asm
	cvt.rn.f32.s32 	%f445, %r333;
	// begin inline asm
	{  cvt.rn.bf16.f32 %rs1081, %f445;}

	// end inline asm
	// begin inline asm
	{ mul.bf16 %rs1082,%rs1080,%rs1081; }

	// end inline asm
	// begin inline asm
	{ sub.bf16 %rs1085,%rs1082,%rs1069; }

	// end inline asm
	// begin inline asm
	{ add.bf16 %rs1088,%rs1063,%rs1085; }

	// end inline asm
	// begin inline asm
	{ mul.bf16 %rs1091,%rs1104,%rs1105; }

	// end inline asm
	// begin inline asm
	{ cvt.f32.bf16 %f446, %rs1088;}

	// end inline asm
	// begin inline asm
	{ cvt.f32.bf16 %f447, %rs1091;}

	// end inline asm
	abs.f32 	%f452, %f447;
	setp.ge.f32 	%p25, %f452, 0f7E800000;
	mul.f32 	%f453, %f447, 0f3E800000;
	selp.f32 	%f450, %f453, %f447, %p25;
	// begin inline asm
	{ div.approx.f32 %f448, %f446, %f450; }
	// end inline asm
	mul.f32 	%f454, %f448, 0f3E800000;
	selp.f32 	%f451, %f454, %f448, %p25;
	// begin inline asm
	{  cvt.rn.bf16.f32 %rs1096, %f451;}

	// end inline asm
	// begin inline asm
	{ add.bf16 %rs1106,%rs1106,%rs1096; }

	// end inline asm
	bar.sync 	0;
	add.s32 	%r339, %r339, 32;
	add.s32 	%r338, %r338, 32;
	add.s32 	%r337, %r337, 32;
	add.s32 	%r336, %r336, 32;
	add.s32 	%r335, %r335, 1;
	setp.ne.s32 	%p26, %r335, 0;
	mov.u32 	%r341, %r18;
	@%p26 bra 	$L__BB0_6;
$L__BB0_22:
	setp.ge.s32 	%p27, %r4, %r30;
	setp.ge.s32 	%p28, %r3, %r27;
	or.pred  	%p29, %p28, %p27;
	@%p29 bra 	$L__BB0_24;
	ld.param.f32 	%f460, [_Z23BFPMatrixMultiplyKernelPKfS0_Pfffiiii_param_4];
	ld.param.f32 	%f459, [_Z23BFPMatrixMultiplyKernelPKfS0_Pfffiiii_param_3];
	ld.param.u64 	%rd31, [_Z23BFPMatrixMultiplyKernelPKfS0_Pfffiiii_param_2];
	// begin inline asm
	{ cvt.f32.bf16 %f455, %rs1106;}

	// end inline asm
	mad.lo.s32 	%r334, %r30, %r3, %r4;
	cvta.to.global.u64 	%rd24, %rd31;
	mul.wide.s32 	%rd25, %r334, 4;
	add.s64 	%rd26, %rd24, %rd25;
	ld.global.f32 	%f456, [%rd26];
	mul.f32 	%f457, %f460, %f456;
	fma.rn.f32 	%f458, %f459, %f455, %f457;
	st.global.f32 	[%rd26], %f458;
$L__BB0_24:
	ret;

}


// ===== COMPILED SASS (sm_100) =====

	.target	sm_100

	.elftype	@"ET_EXEC"


//--------------------- .note.nv.tkinfo           --------------------------
	.section	.note.nv.tkinfo,"",@"SHT_NOTE"
	.sectionflags	@"SHF_NOTE_NV_TKINFO"
	.tkinfo
        /*0018*/ 	.word	0x00000002
        /*0030*/ 	.string	""
        /*0030*/ 	.string	"ptxas"
        /*0030*/ 	.string	"Cuda compilation tools, release 13.0, V13.0.88"
        /*0030*/ 	.string	"Build cuda_13.0.r13.0/compiler.36424714_0"
        /*0030*/ 	.string	"-arch sm_100 -m 64 "



//--------------------- .note.nv.cuinfo           --------------------------
	.section	.note.nv.cuinfo,"",@"SHT_NOTE"
	.sectionflags	@"SHF_NOTE_NV_CUINFO"
        /*0018*/ 	.short	0x0002
        /*001a*/ 	.short	0x0064
        /*001c*/ 	.short	0x0082
	.zero		2


//--------------------- .nv.info                  --------------------------
	.section	.nv.info,"",@"SHT_CUDA_INFO"
	.align	4


	//----- nvinfo : EIATTR_REGCOUNT
	.align		4
        /*0000*/ 	.byte	0x04, 0x2f
        /*0002*/ 	.short	(.L_1 - .L_0)
	.align		4
.L_0:
        /*0004*/ 	.word	index@(_Z23BFPMatrixMultiplyKernelPKfS0_Pfffiiii)
        /*0008*/ 	.word	0x00000056


	//----- nvinfo : EIATTR_FRAME_SIZE
	.align		4
.L_1:
        /*000c*/ 	.byte	0x04, 0x11
        /*000e*/ 	.short	(.L_3 - .L_2)
	.align		4
.L_2:
        /*0010*/ 	.word	index@(_Z23BFPMatrixMultiplyKernelPKfS0_Pfffiiii)
        /*0014*/ 	.word	0x00000008


	//----- nvinfo : EIATTR_MIN_STACK_SIZE
	.align		4
.L_3:
        /*0018*/ 	.byte	0x04, 0x12
        /*001a*/ 	.short	(.L_5 - .L_4)
	.align		4
.L_4:
        /*001c*/ 	.word	index@(_Z23BFPMatrixMultiplyKernelPKfS0_Pfffiiii)
        /*0020*/ 	.word	0x00000008
.L_5:


//--------------------- .nv.compat                --------------------------
	.section	.nv.compat,"",@"SHT_CUDA_COMPAT_INFO"
	.align	4
        /*0000*/ 	.byte	0x02, 0x09, 0x00, 0x00, 0x02, 0x02, 0x01, 0x00, 0x02, 0x05, 0x05, 0x00, 0x03, 0x07, 0x01, 0x01
        /*0010*/ 	.byte	0x02, 0x03, 0x00, 0x00, 0x02, 0x06, 0x01, 0x00, 0x04, 0x0b, 0x08, 0x00, 0x01, 0x00, 0x00, 0x00
        /*0020*/ 	.byte	0x00, 0x00, 0x00, 0x00


//--------------------- .nv.info._Z23BFPMatrixMultiplyKernelPKfS0_Pfffiiii --------------------------
	.section	.nv.info._Z23BFPMatrixMultiplyKernelPKfS0_Pfffiiii,"",@"SHT_CUDA_INFO"
	.sectionflags	@""
	.align	4


	//----- nvinfo : EIATTR_CUDA_API_VERSION
	.align		4
        /*0000*/ 	.byte	0x04, 0x37
        /*0002*/ 	.short	(.L_7 - .L_6)
.L_6:
        /*0004*/ 	.word	0x00000082


	//----- nvinfo : EIATTR_KPARAM_INFO
	.align		4
.L_7:
        /*0008*/ 	.byte	0x04, 0x17
        /*000a*/ 	.short	(.L_9 - .L_8)
.L_8:
        /*000c*/ 	.word	0x00000000
        /*0010*/ 	.short	0x0008
        /*0012*/ 	.short	0x002c
        /*0014*/ 	.byte	0x00, 0xf0, 0x11, 0x00


	//----- nvinfo : EIATTR_KPARAM_INFO
	.align		4
.L_9:
        /*0018*/ 	.byte	0x04, 0x17
        /*001a*/ 	.short	(.L_11 - .L_10)
.L_10:
        /*001c*/ 	.word	0x00000000
        /*0020*/ 	.short	0x0007
        /*0022*/ 	.short	0x0028
        /*0024*/ 	.byte	0x00, 0xf0, 0x11, 0x00


	//----- nvinfo : EIATTR_KPARAM_INFO
	.align		4
.L_11:
        /*0028*/ 	.byte	0x04, 0x17
        /*002a*/ 	.short	(.L_13 - .L_12)
.L_12:
        /*002c*/ 	.word	0x00000000
        /*0030*/ 	.short	0x0006
        /*0032*/ 	.short	0x0024
        /*0034*/ 	.byte	0x00, 0xf0, 0x11, 0x00


	//----- nvinfo : EIATTR_KPARAM_INFO
	.align		4
.L_13:
        /*0038*/ 	.byte	0x04, 0x17
        /*003a*/ 	.short	(.L_15 - .L_14)
.L_14:
        /*003c*/ 	.word	0x00000000
        /*0040*/ 	.short	0x0005
        /*0042*/ 	.short	0x0020
        /*0044*/ 	.byte	0x00, 0xf0, 0x11, 0x00


	//----- nvinfo : EIATTR_KPARAM_INFO
	.align		4
.L_15:
        /*0048*/ 	.byte	0x04, 0x17
        /*004a*/ 	.short	(.L_17 - .L_16)
.L_16:
        /*004c*/ 	.word	0x00000000
        /*0050*/ 	.short	0x0004
        /*0052*/ 	.short	0x001c
        /*0054*/ 	.byte	0x00, 0xf0, 0x11, 0x00


	//----- nvinfo : EIATTR_KPARAM_INFO
	.align		4
.L_17:
        /*0058*/ 	.byte	0x04, 0x17
        /*005a*/ 	.short	(.L_19 - .L_18)
.L_18:
        /*005c*/ 	.word	0x00000000
        /*0060*/ 	.short	0x0003
        /*0062*/ 	.short	0x0018
        /*0064*/ 	.byte	0x00, 0xf0, 0x11, 0x00


	//----- nvinfo : EIATTR_KPARAM_INFO
	.align		4
.L_19:
        /*0068*/ 	.byte	0x04, 0x17
        /*006a*/ 	.short	(.L_21 - .L_20)
.L_20:
        /*006c*/ 	.word	0x00000000
        /*0070*/ 	.short	0x0002
        /*0072*/ 	.short	0x0010
        /*0074*/ 	.byte	0x00, 0xf5, 0x21, 0x00


	//----- nvinfo : EIATTR_KPARAM_INFO
	.align		4
.L_21:
        /*0078*/ 	.byte	0x04, 0x17
        /*007a*/ 	.short	(.L_23 - .L_22)
.L_22:
        /*007c*/ 	.word	0x00000000
        /*0080*/ 	.short	0x0001
        /*0082*/ 	.short	0x0008
        /*0084*/ 	.byte	0x00, 0xf5, 0x21, 0x00


	//----- nvinfo : EIATTR_KPARAM_INFO
	.align		4
.L_23:
        /*0088*/ 	.byte	0x04, 0x17
        /*008a*/ 	.short	(.L_25 - .L_24)
.L_24:
        /*008c*/ 	.word	0x00000000
        /*0090*/ 	.short	0x0000
        /*0092*/ 	.short	0x0000
        /*0094*/ 	.byte	0x00, 0xf5, 0x21, 0x00


	//----- nvinfo : EIATTR_SPARSE_MMA_MASK
	.align		4
.L_25:
        /*0098*/ 	.byte	0x03, 0x50
        /*009a*/ 	.short	0x0000


	//----- nvinfo : EIATTR_MAXREG_COUNT
	.align		4
        /*009c*/ 	.byte	0x03, 0x1b
        /*009e*/ 	.short	0x00ff


	//----- nvinfo : EIATTR_NUM_BARRIERS
	.align		4
        /*00a0*/ 	.byte	0x02, 0x4c
        /*00a2*/ 	.byte	0x01
	.zero		1


	//----- nvinfo : EIATTR_MERCURY_ISA_VERSION
	.align		4
        /*00a4*/ 	.byte	0x03, 0x5f
        /*00a6*/ 	.short	0x0101


	//----- nvinfo : EIATTR_COOP_GROUP_MASK_REGIDS
	.align		4
        /*00a8*/ 	.byte	0x04, 0x29
        /*00aa*/ 	.short	(.L_27 - .L_26)


	//   ....[0]....
.L_26:
        /*00ac*/ 	.word	0xffffffff


	//   ....[1]....
        /*00b0*/ 	.word	0xffffffff


	//   ....[2]....
        /*00b4*/ 	.word	0xffffffff


	//   ....[3]....
        /*00b8*/ 	.word	0xffffffff


	//   ....[4]....
        /*00bc*/ 	.word	0xffffffff


	//   ....[5]....
        /*00c0*/ 	.word	0xffffffff


	//   ....[6]....
        /*00c4*/ 	.word	0xffffffff


	//   ....[7]....
        /*00c8*/ 	.word	0xffffffff


	//   ....[8]....
        /*00cc*/ 	.word	0xffffffff


	//   ....[9]....
        /*00d0*/ 	.word	0xffffffff


	//   ....[10]....
        /*00d4*/ 	.word	0xffffffff


	//   ....[11]....
        /*00d8*/ 	.word	0xffffffff


	//----- nvinfo : EIATTR_COOP_GROUP_INSTR_OFFSETS
	.align		4
.L_27:
        /*00dc*/ 	.byte	0x04, 0x28
        /*00de*/ 	.short	(.L_29 - .L_28)


	//   ....[0]....
.L_28:
        /*00e0*/ 	.word	0x00001a00


	//   ....[1]....
        /*00e4*/ 	.word	0x00001a20


	//   ....[2]....
        /*00e8*/ 	.word	0x00001ac0


	//   ....[3]....
        /*00ec*/ 	.word	0x00001af0


	//   ....[4]....
        /*00f0*/ 	.word	0x00001b80


	//   ....[5]....
        /*00f4*/ 	.word	0x00001bb0


	//   ....[6]....
        /*00f8*/ 	.word	0x00001c40


	//   ....[7]....
        /*00fc*/ 	.word	0x00001c70


	//   ....[8]....
        /*0100*/ 	.word	0x00001d00


	//   ....[9]....
        /*0104*/ 	.word	0x00001d30


	//   ....[10]....
        /*0108*/ 	.word	0x00001db0


	//   ....[11]....
        /*010c*/ 	.word	0x00001dc0


	//----- nvinfo : EIATTR_VRC_CTA_INIT_COUNT
	.align		4
.L_29:
        /*0110*/ 	.byte	0x02, 0x4a
	.zero		1
	.zero		1


	//----- nvinfo : EIATTR_EXIT_INSTR_OFFSETS
	.align		4
        /*0114*/ 	.byte	0x04, 0x1c
        /*0116*/ 	.short	(.L_31 - .L_30)


	//   ....[0]....
.L_30:
        /*0118*/ 	.word	0x000046c0


	//   ....[1]....
        /*011c*/ 	.word	0x00004760


	//----- nvinfo : EIATTR_CBANK_PARAM_SIZE
	.align		4
.L_31:
        /*0120*/ 	.byte	0x03, 0x19
        /*0122*/ 	.short	0x0030


	//----- nvinfo : EIATTR_PARAM_CBANK
	.align		4
        /*0124*/ 	.byte	0x04, 0x0a
        /*0126*/ 	.short	(.L_33 - .L_32)
	.align		4
.L_32:
        /*0128*/ 	.word	index@(.nv.constant0._Z23BFPMatrixMultiplyKernelPKfS0_Pfffiiii)
        /*012c*/ 	.short	0x0380
        /*012e*/ 	.short	0x0030


	//----- nvinfo : EIATTR_SW_WAR
	.align		4
.L_33:
        /*0130*/ 	.byte	0x04, 0x36
        /*0132*/ 	.short	(.L_35 - .L_34)
.L_34:
        /*0134*/ 	.word	0x00000008
.L_35:


//--------------------- .nv.callgraph             --------------------------
	.section	.nv.callgraph,"",@"SHT_CUDA_CALLGRAPH"
	.align	4
	.sectionentsize	8
	.align		4
        /*0000*/ 	.word	0x00000000
	.align		4
        /*0004*/ 	.word	0xffffffff
	.align		4
        /*0008*/ 	.word	0x00000000
	.align		4
        /*000c*/ 	.word	0xfffffffe
	.align		4
        /*0010*/ 	.word	0x00000000
	.align		4
        /*0014*/ 	.word	0xfffffffd
	.align		4
        /*0018*/ 	.word	0x00000000
	.align		4
        /*001c*/ 	.word	0xfffffffc


//--------------------- .text._Z23BFPMatrixMultiplyKernelPKfS0_Pfffiiii --------------------------
	.section	.text._Z23BFPMatrixMultiplyKernelPKfS0_Pfffiiii,"ax",@progbits
	.align	128
        .global         _Z23BFPMatrixMultiplyKernelPKfS0_Pfffiiii
        .type           _Z23BFPMatrixMultiplyKernelPKfS0_Pfffiiii,@function
        .size           _Z23BFPMatrixMultiplyKernelPKfS0_Pfffiiii,(.L_x_8 - _Z23BFPMatrixMultiplyKernelPKfS0_Pfffiiii)
        .other          _Z23BFPMatrixMultiplyKernelPKfS0_Pfffiiii,@"STO_CUDA_ENTRY STV_DEFAULT"
_Z23BFPMatrixMultiplyKernelPKfS0_Pfffiiii:
.text._Z23BFPMatrixMultiplyKernelPKfS0_Pfffiiii:
[----:B------:R-:W0:Y:S01]  /*0000*/  LDC R1, c[0x0][0x37c] ;  /* 0x0000df00ff017b82 */ /* 0x000e220000000800 */
[----:B------:R-:W1:Y:S01]  /*0010*/  S2R R4, SR_TID.Y ;  /* 0x0000000000047919 */ /* 0x000e620000002200 */
[----:B------:R-:W1:Y:S01]  /*0020*/  LDCU.64 UR8, c[0x0][0x3a0] ;  /* 0x00007400ff0877ac */ /* 0x000e620008000a00 */
[----:B0-----:R-:W-:Y:S01]  /*0030*/  VIADD R1, R1, 0xfffffff8 ;  /* 0xfffffff801017836 */ /* 0x001fe20000000000 */
[----:B------:R-:W0:Y:S01]  /*0040*/  S2R R3, SR_CTAID.Y ;  /* 0x0000000000037919 */ /* 0x000e220000002600 */
[----:B------:R-:W2:Y:S01]  /*0050*/  LDCU.64 UR14, c[0x0][0x3a8] ;  /* 0x00007500ff0e77ac */ /* 0x000ea20008000a00 */
[----:B------:R-:W3:Y:S01]  /*0060*/  S2R R5, SR_TID.X ;  /* 0x0000000000057919 */ /* 0x000ee20000002100 */
[----:B------:R-:W4:Y:S01]  /*0070*/  LDCU.64 UR12, c[0x0][0x358] ;  /* 0x00006b00ff0c77ac */ /* 0x000f220008000a00 */
[----:B------:R-:W3:Y:S01]  /*0080*/  S2R R0, SR_CTAID.X ;  /* 0x0000000000007919 */ /* 0x000ee20000002500 */
[----:B-1----:R-:W-:Y:S01]  /*0090*/  ISETP.GE.AND P0, PT, R4, UR9, PT ;  /* 0x0000000904007c0c */ /* 0x002fe2000bf06270 */
[----:B0-----:R-:W-:-:S05]  /*00a0*/  IMAD R6, R3, 0x20, R4 ;  /* 0x0000002003067824 */ /* 0x001fca00078e0204 */
[----:B--2---:R-:W-:Y:S01]  /*00b0*/  ISETP.GE.AND P1, PT, R6, UR15, PT ;  /* 0x0000000f06007c0c */ /* 0x004fe2000bf26270 */
[----:B---3--:R-:W-:-:S03]  /*00c0*/  IMAD R7, R0, 0x20, R5 ;  /* 0x0000002000077824 */ /* 0x008fc600078e0205 */
[----:B------:R-:W-:Y:S02]  /*00d0*/  ISETP.GE.OR P1, PT, R5, UR14, P1 ;  /* 0x0000000e05007c0c */ /* 0x000fe40008f26670 */
[----:B------:R-:W-:-:S11]  /*00e0*/  ISETP.GE.OR P0, PT, R7, UR8, P0 ;  /* 0x0000000807007c0c */ /* 0x000fd60008706670 */
[----:B------:R-:W0:Y:S01]  /*00f0*/  @!P1 LDC.64 R10, c[0x0][0x388] ;  /* 0x0000e200ff0a9b82 */ /* 0x000e220000000a00 */
[----:B------:R-:W-:Y:S02]  /*0100*/  @!P1 IMAD R13, R6, UR14, R5 ;  /* 0x0000000e060d9c24 */ /* 0x000fe4000f8e0205 */
[----:B------:R-:W-:-:S05]  /*0110*/  @!P0 IMAD R3, R7, UR9, R4 ;  /* 0x0000000907038c24 */ /* 0x000fca000f8e0204 */
[----:B------:R-:W1:Y:S01]  /*0120*/  @!P0 LDC.64 R8, c[0x0][0x380] ;  /* 0x0000e000ff088b82 */ /* 0x000e620000000a00 */
[----:B0-----:R-:W-:-:S06]  /*0130*/  @!P1 IMAD.WIDE.U32 R10, R13, 0x4, R10 ;  /* 0x000000040d0a9825 */ /* 0x001fcc00078e000a */
[----:B----4-:R-:W2:Y:S01]  /*0140*/  @!P1 LDG.E.CONSTANT R10, desc[UR12][R10.64] ;  /* 0x0000000c0a0a9981 */ /* 0x010ea2000c1e9900 */
[----:B-1----:R-:W-:-:S06]  /*0150*/  @!P0 IMAD.WIDE R8, R3, 0x4, R8 ;  /* 0x0000000403088825 */ /* 0x002fcc00078e0208 */
[----:B------:R-:W3:Y:S04]  /*0160*/  @!P0 LDG.E.CONSTANT R8, desc[UR12][R8.64] ;  /* 0x0000000c08088981 */ /* 0x000ee8000c1e9900 */
[----:B------:R0:W-:Y:S01]  /*0170*/  STL.64 [R1], RZ ;  /* 0x000000ff01007387 */ /* 0x0001e20000100a00 */
[----:B------:R-:W-:Y:S02]  /*0180*/  UISETP.GE.AND UP0, UPT, UR9, 0x1, UPT ;  /* 0x000000010900788c */ /* 0x000fe4000bf06270 */
[----:B------:R-:W-:Y:S01]  /*0190*/  UIADD3 UR4, UPT, UPT, UR9, 0x1f, URZ ;  /* 0x0000001f09047890 */ /* 0x000fe2000fffe0ff */
[----:B------:R-:W-:-:S03]  /*01a0*/  PRMT R3, RZ, 0x7610, R3 ;  /* 0x00007610ff037816 */ /* 0x000fc60000000003 */
[----:B------:R-:W-:-:S04]  /*01b0*/  USHF.R.S32.HI UR5, URZ, 0x1f, UR4 ;  /* 0x0000001fff057899 */ /* 0x000fc80008011404 */
[----:B------:R-:W-:Y:S01]  /*01c0*/  ULEA.HI UR5, UR5, UR4, URZ, 0x5 ;  /* 0x0000000405057291 */ /* 0x000fe2000f8f28ff */
[----:B--2---:R-:W-:Y:S02]  /*01d0*/  @!P1 F2FP.BF16.F32.PACK_AB R2, RZ, R10 ;  /* 0x0000000aff02923e */ /* 0x004fe400000010ff */
[----:B---3--:R-:W-:-:S03]  /*01e0*/  @!P0 F2FP.BF16.F32.PACK_AB R0, RZ, R8 ;  /* 0x00000008ff00823e */ /* 0x008fc600000010ff */
[----:B------:R0:W-:Y:S04]  /*01f0*/  @!P1 STL.U16 [R1+0x4], R2 ;  /* 0x0000040201009387 */ /* 0x0001e80000100400 */
[----:B------:R0:W-:Y:S01]  /*0200*/  @!P0 STL.U16 [R1], R0 ;  /* 0x0000000001008387 */ /* 0x0001e20000100400 */
[----:B------:R-:W-:Y:S05]  /*0210*/  BRA.U !UP0, `(.L_x_0) ;  /* 0x0000004508207547 */ /* 0x000fea000b800000 */
[----:B------:R-:W-:Y:S01]  /*0220*/  USHF.R.S32.HI UR6, URZ, 0x5, UR5 ;  /* 0x00000005ff067899 */ /* 0x000fe20008011405 */
[----:B------:R-:W-:Y:S01]  /*0230*/  VIADD R9, R5, 0x20 ;  /* 0x0000002005097836 */ /* 0x000fe20000000000 */
[----:B------:R-:W-:Y:S01]  /*0240*/  PRMT R3, RZ, 0x7610, R3 ;  /* 0x00007610ff037816 */ /* 0x000fe20000000003 */
[----:B0-----:R-:W-:Y:S01]  /*0250*/  VIADD R0, R4, 0x20 ;  /* 0x0000002004007836 */ /* 0x001fe20000000000 */
[----:B------:R-:W-:Y:S01]  /*0260*/  UISETP.LT.AND UP0, UPT, UR6, 0x1, UPT ;  /* 0x000000010600788c */ /* 0x000fe2000bf01270 */
[----:B------:R-:W-:Y:S01]  /*0270*/  IMAD R2, R6, UR14, R9 ;  /* 0x0000000e06027c24 */ /* 0x000fe2000f8e0209 */
[----:B------:R-:W0:Y:S01]  /*0280*/  LDCU.64 UR10, c[0x0][0x3a0] ;  /* 0x00007400ff0a77ac */ /* 0x000e220008000a00 */
[----:B------:R-:W-:Y:S02]  /*0290*/  IMAD R8, R7, UR9, R0 ;  /* 0x0000000907087c24 */ /* 0x000fe4000f8e0200 */
[----:B------:R-:W-:Y:S01]  /*02a0*/  VIADD R10, R1, 0x4 ;  /* 0x00000004010a7836 */ /* 0x000fe20000000000 */
[----:B------:R-:W-:Y:S01]  /*02b0*/  USEL UR4, UR6, 0x1, !UP0 ;  /* 0x0000000106047887 */ /* 0x000fe2000c000000 */
[----:B------:R-:W-:Y:S01]  /*02c0*/  IMAD.MOV.U32 R16, RZ, RZ, RZ ;  /* 0x000000ffff107224 */ /* 0x000fe200078e00ff */
[----:B------:R-:W1:Y:S02]  /*02d0*/  LDCU.64 UR16, c[0x0][0x3a8] ;  /* 0x00007500ff1077ac */ /* 0x000e640008000a00 */
[----:B------:R-:W-:-:S03]  /*02e0*/  UIADD3 UR5, UPT, UPT, URZ, -UR4, URZ ;  /* 0x80000004ff057290 */ /* 0x000fc6000fffe0ff */
[----:B------:R-:W-:-:S09]  /*02f0*/  UMOV UR4, URZ ;  /* 0x000000ff00047c82 */ /* 0x000fd20008000000 */
.L_x_6:
[----:B------:R-:W-:Y:S01]  /*0300*/  VIADD R11, R0, 0xffffffe0 ;  /* 0xffffffe0000b7836 */ /* 0x000fe20000000000 */
[----:B0-----:R-:W-:Y:S01]  /*0310*/  UMOV UR8, UR10 ;  /* 0x0000000a00087c82 */ /* 0x001fe20008000000 */
[----:B------:R-:W-:Y:S01]  /*0320*/  VIADD R12, R9, 0xffffffe0 ;  /* 0xffffffe0090c7836 */ /* 0x000fe20000000000 */
[----:B-1----:R-:W-:Y:S01]  /*0330*/  UMOV UR15, UR17 ;  /* 0x00000011000f7c82 */ /* 0x002fe20008000000 */
[----:B------:R-:W-:Y:S01]  /*0340*/  UIADD3 UR4, UPT, UPT, UR4, 0x1, URZ ;  /* 0x0000000104047890 */ /* 0x000fe2000fffe0ff */
[----:B------:R-:W-:Y:S02]  /*0350*/  ISETP.GE.AND P0, PT, R11, UR11, PT ;  /* 0x0000000b0b007c0c */ /* 0x000fe4000bf06270 */
[----:B------:R-:W-:Y:S01]  /*0360*/  ISETP.GE.AND P1, PT, R12, UR16, PT ;  /* 0x000000100c007c0c */ /* 0x000fe2000bf26270 */
[----:B------:R-:W-:Y:S01]  /*0370*/  UISETP.GE.AND UP0, UPT, UR4, UR6, UPT ;  /* 0x000000060400728c */ /* 0x000fe2000bf06270 */
[----:B------:R-:W-:Y:S02]  /*0380*/  ISETP.GE.OR P0, PT, R7, UR8, P0 ;  /* 0x0000000807007c0c */ /* 0x000fe40008706670 */
[----:B------:R-:W-:-:S02]  /*0390*/  ISETP.GE.OR P1, PT, R6, UR15, P1 ;  /* 0x0000000f06007c0c */ /* 0x000fc40008f26670 */
[----:B------:R-:W-:Y:S02]  /*03a0*/  PRMT R20, RZ, 0x7610, R20 ;  /* 0x00007610ff147816 */ /* 0x000fe40000000014 */
[----:B------:R-:W-:Y:S02]  /*03b0*/  PRMT R22, RZ, 0x7610, R22 ;  /* 0x00007610ff167816 */ /* 0x000fe40000000016 */
[----:B------:R-:W-:-:S05]  /*03c0*/  LOP3.LUT R11, R16, 0x1, RZ, 0x3c, !PT ;  /* 0x00000001100b7812 */ /* 0x000fca00078e3cff */
[C---:B------:R-:W-:Y:S02]  /*03d0*/  @!P0 IMAD R19, R16.reuse, 0x2, R1 ;  /* 0x0000000210138824 */ /* 0x040fe400078e0201 */
[----:B------:R-:W-:Y:S01]  /*03e0*/  @!P1 IMAD R23, R16, 0x2, R10 ;  /* 0x0000000210179824 */ /* 0x000fe200078e020a */
[----:B------:R-:W-:Y:S06]  /*03f0*/  BRA.U UP0, `(.L_x_1) ;  /* 0x0000000100407547 */ /* 0x000fec000b800000 */
[----:B------:R-:W-:Y:S02]  /*0400*/  ISETP.GE.AND P3, PT, R0, UR11, PT ;  /* 0x0000000b00007c0c */ /* 0x000fe4000bf66270 */
[----:B------:R-:W-:Y:S02]  /*0410*/  ISETP.GE.AND P2, PT, R9, UR16, PT ;  /* 0x0000001009007c0c */ /* 0x000fe4000bf46270 */
[----:B------:R-:W-:Y:S02]  /*0420*/  ISETP.GE.OR P3, PT, R7, UR10, P3 ;  /* 0x0000000a07007c0c */ /* 0x000fe40009f66670 */
[----:B------:R-:W-:-:S11]  /*0430*/  ISETP.GE.OR P2, PT, R6, UR17, P2 ;  /* 0x0000001106007c0c */ /* 0x000fd60009746670 */
[----:B------:R-:W0:Y:S08]  /*0440*/  @!P3 LDC.64 R12, c[0x0][0x380] ;  /* 0x0000e000ff0cbb82 */ /* 0x000e300000000a00 */
[----:B------:R-:W1:Y:S01]  /*0450*/  @!P2 LDC.64 R14, c[0x0][0x388] ;  /* 0x0000e200ff0eab82 */ /* 0x000e620000000a00 */
[----:B0-----:R-:W-:-:S06]  /*0460*/  @!P3 IMAD.WIDE R12, R8, 0x4, R12 ;  /* 0x00000004080cb825 */ /* 0x001fcc00078e020c */
[----:B------:R-:W2:Y:S01]  /*0470*/  @!P3 LDG.E.CONSTANT R12, desc[UR12][R12.64] ;  /* 0x0000000c0c0cb981 */ /* 0x000ea2000c1e9900 */
[----:B-1----:R-:W-:-:S06]  /*0480*/  @!P2 IMAD.WIDE R14, R2, 0x4, R14 ;  /* 0x00000004020ea825 */ /* 0x002fcc00078e020e */
[----:B------:R-:W3:Y:S01]  /*0490*/  @!P2 LDG.E.CONSTANT R14, desc[UR12][R14.64] ;  /* 0x0000000c0e0ea981 */ /* 0x000ee2000c1e9900 */
[C---:B------:R-:W-:Y:S02]  /*04a0*/  @!P3 IMAD R17, R11.reuse, 0x2, R1 ;  /* 0x000000020b11b824 */ /* 0x040fe400078e0201 */
[----:B------:R-:W-:Y:S01]  /*04b0*/  @!P2 IMAD R18, R11, 0x2, R10 ;  /* 0x000000020b12a824 */ /* 0x000fe200078e020a */
[----:B--2---:R-:W-:Y:S02]  /*04c0*/  @!P3 F2FP.BF16.F32.PACK_AB R13, RZ, R12 ;  /* 0x0000000cff0db23e */ /* 0x004fe400000010ff */
[----:B---3--:R-:W-:-:S03]  /*04d0*/  @!P2 F2FP.BF16.F32.PACK_AB R15, RZ, R14 ;  /* 0x0000000eff0fa23e */ /* 0x008fc600000010ff */
[----:B------:R0:W-:Y:S04]  /*04e0*/  @!P3 STL.U16 [R17], R13 ;  /* 0x0000000d1100b387 */ /* 0x0001e80000100400 */
[----:B------:R0:W-:Y:S02]  /*04f0*/  @!P2 STL.U16 [R18], R15 ;  /* 0x0000000f1200a387 */ /* 0x0001e40000100400 */
.L_x_1:
[----:B------:R-:W2:Y:S04]  /*0500*/  @!P0 LDL.U16 R20, [R19] ;  /* 0x0000000013148983 */ /* 0x000ea80000100400 */
[----:B------:R1:W3:Y:S01]  /*0510*/  @!P1 LDL.U16 R22, [R23] ;  /* 0x0000000017169983 */ /* 0x0002e20000100400 */
[----:B------:R-:W-:Y:S01]  /*0520*/  MOV R12, 0x400 ;  /* 0x00000400000c7802 */ /* 0x000fe20000000f00 */
[----:B------:R-:W4:Y:S04]  /*0530*/  S2R R14, SR_CgaCtaId ;  /* 0x00000000000e7919 */ /* 0x000f280000008800 */
[----:B0-----:R-:W-:Y:S01]  /*0540*/  VIADD R13, R12, 0x1080 ;  /* 0x000010800c0d7836 */ /* 0x001fe20000000000 */
[----:B----4-:R-:W-:-:S04]  /*0550*/  LEA R12, R14, R12, 0x18 ;  /* 0x0000000c0e0c7211 */ /* 0x010fc800078ec0ff */
[----:B------:R-:W-:Y:S01]  /*0560*/  LEA R13, R14, R13, 0x18 ;  /* 0x0000000d0e0d7211 */ /* 0x000fe200078ec0ff */
[----:B------:R-:W-:-:S04]  /*0570*/  IMAD R15, R5, 0x42, R12 ;  /* 0x00000042050f7824 */ /* 0x000fc800078e020c */
[C---:B------:R-:W-:Y:S02]  /*0580*/  IMAD R13, R16.reuse, 0x840, R13 ;  /* 0x00000840100d7824 */ /* 0x040fe400078e020d */
[----:B------:R-:W-:Y:S02]  /*0590*/  IMAD R15, R16, 0x840, R15 ;  /* 0x00000840100f7824 */ /* 0x000fe400078e020f */
[C---:B------:R-:W-:Y:S02]  /*05a0*/  IMAD R14, R4.reuse, 0x2, R13 ;  /* 0x00000002040e7824 */ /* 0x040fe400078e020d */
[----:B------:R-:W-:Y:S02]  /*05b0*/  IMAD R21, R4, 0x2, R15 ;  /* 0x0000000204157824 */ /* 0x000fe400078e020f */
[----:B-1----:R-:W-:-:S03]  /*05c0*/  IMAD R23, R5, 0x42, R14 ;  /* 0x0000004205177824 */ /* 0x002fc600078e020e */
[----:B--2---:R-:W-:Y:S04]  /*05d0*/  STS.U16 [R21], R20 ;  /* 0x0000001415007388 */ /* 0x004fe80000000400 */
[----:B---3--:R-:W-:Y:S01]  /*05e0*/  STS.U16 [R23], R22 ;  /* 0x0000001617007388 */ /* 0x008fe20000000400 */
[----:B------:R-:W-:Y:S06]  /*05f0*/  BAR.SYNC.DEFER_BLOCKING 0x0 ;  /* 0x0000000000007b1d */ /* 0x000fec0000010000 */
[----:B------:R-:W0:Y:S04]  /*0600*/  LDS.U16 R16, [R15] ;  /* 0x000000000f107984 */ /* 0x000e280000000400 */
[----:B------:R-:W1:Y:S04]  /*0610*/  LDS.U16 R17, [R14] ;  /* 0x000000000e117984 */ /* 0x000e680000000400 */
[----:B------:R-:W2:Y:S04]  /*0620*/  LDS.U16 R13, [R15+0x2] ;  /* 0x000002000f0d7984 */ /* 0x000ea80000000400 */
[----:B------:R-:W3:Y:S04]  /*0630*/  LDS.U16 R12, [R14+0x42] ;  /* 0x000042000e0c7984 */ /* 0x000ee80000000400 */
[----:B------:R-:W4:Y:S01]  /*0640*/  LDS.U16 R19, [R15+0x4] ;  /* 0x000004000f137984 */ /* 0x000f220000000400 */
[----:B0-----:R-:W-:-:S05]  /*0650*/  IMAD.U32 R18, R16, 0x10000, RZ ;  /* 0x0001000010127824 */ /* 0x001fca00078e00ff */
[----:B------:R-:W-:Y:S01]  /*0660*/  FMNMX R24, RZ, |R18|, !PT ;  /* 0x40000012ff187209 */ /* 0x000fe20007800000 */
[----:B-1----:R-:W-:Y:S02]  /*0670*/  IMAD.U32 R18, R17, 0x10000, RZ ;  /* 0x0001000011127824 */ /* 0x002fe400078e00ff */
[----:B--2---:R-:W-:-:S03]  /*0680*/  IMAD.U32 R21, R13, 0x10000, RZ ;  /* 0x000100000d157824 */ /* 0x004fc600078e00ff */
[----:B------:R-:W0:Y:S01]  /*0690*/  F2F.BF16.F32 R24, R24 ;  /* 0x0000001800187304 */ /* 0x000e220000202000 */
[----:B------:R-:W-:Y:S01]  /*06a0*/  FMNMX R22, RZ, |R18|, !PT ;  /* 0x40000012ff167209 */ /* 0x000fe20007800000 */
[----:B---3--:R-:W-:Y:S01]  /*06b0*/  IMAD.U32 R23, R12, 0x10000, RZ ;  /* 0x000100000c177824 */ /* 0x008fe200078e00ff */
[----:B------:R-:W1:Y:S05]  /*06c0*/  LDS.U16 R18, [R14+0x84] ;  /* 0x000084000e127984 */ /* 0x000e6a0000000400 */
[----:B------:R-:W2:Y:S01]  /*06d0*/  F2F.BF16.F32 R22, R22 ;  /* 0x0000001600167304 */ /* 0x000ea20000202000 */
[----:B0-----:R-:W-:-:S05]  /*06e0*/  IMAD.U32 R20, R24, 0x10000, RZ ;  /* 0x0001000018147824 */ /* 0x001fca00078e00ff */
[----:B------:R-:W-:Y:S02]  /*06f0*/  FMNMX R25, R20, |R21|, !PT ;  /* 0x4000001514197209 */ /* 0x000fe40007800000 */
[----:B------:R-:W0:Y:S01]  /*0700*/  LDS.U16 R21, [R15+0x6] ;  /* 0x000006000f157984 */ /* 0x000e220000000400 */
[----:B--2---:R-:W-:-:S03]  /*0710*/  IMAD.U32 R20, R22, 0x10000, RZ ;  /* 0x0001000016147824 */ /* 0x004fc600078e00ff */
[----:B------:R-:W2:Y:S02]  /*0720*/  F2F.BF16.F32 R25, R25 ;  /* 0x0000001900197304 */ /* 0x000ea40000202000 */
[----:B------:R-:W-:Y:S01]  /*0730*/  FMNMX R24, R20, |R23|, !PT ;  /* 0x4000001714187209 */ /* 0x000fe20007800000 */
[----:B----4-:R-:W-:Y:S01]  /*0740*/  IMAD.U32 R23, R19, 0x10000, RZ ;  /* 0x0001000013177824 */ /* 0x010fe200078e00ff */
[----:B------:R-:W3:Y:S04]  /*0750*/  LDS.U16 R20, [R14+0xc6] ;  /* 0x0000c6000e147984 */ /* 0x000ee80000000400 */
[----:B------:R-:W4:Y:S01]  /*0760*/  F2F.BF16.F32 R24, R24 ;  /* 0x0000001800187304 */ /* 0x000f220000202000 */
[----:B--2---:R-:W-:Y:S02]  /*0770*/  IMAD.U32 R22, R25, 0x10000, RZ ;  /* 0x0001000019167824 */ /* 0x004fe400078e00ff */
[----:B-1----:R-:W-:-:S03]  /*0780*/  IMAD.U32 R27, R18, 0x10000, RZ ;  /* 0x00010000121b7824 */ /* 0x002fc600078e00ff */
[----:B------:R-:W-:Y:S02]  /*0790*/  FMNMX R26, R22, |R23|, !PT ;  /* 0x40000017161a7209 */ /* 0x000fe40007800000 */
[----:B------:R-:W1:Y:S01]  /*07a0*/  LDS.U16 R23, [R15+0x8] ;  /* 0x000008000f177984 */ /* 0x000e620000000400 */
[----:B----4-:R-:W-:-:S03]  /*07b0*/  IMAD.U32 R22, R24, 0x10000, RZ ;  /* 0x0001000018167824 */ /* 0x010fc600078e00ff */
[----:B------:R-:W2:Y:S02]  /*07c0*/  F2F.BF16.F32 R26, R26 ;  /* 0x0000001a001a7304 */ /* 0x000ea40000202000 */
[----:B------:R-:W-:Y:S02]  /*07d0*/  FMNMX R27, R22, |R27|, !PT ;  /* 0x4000001b161b7209 */ /* 0x000fe40007800000 */
[----:B------:R-:W4:Y:S04]  /*07e0*/  LDS.U16 R22, [R14+0x108] ;  /* 0x000108000e167984 */ /* 0x000f280000000400 */
[----:B------:R-:W5:Y:S01]  /*07f0*/  F2F.BF16.F32 R27, R27 ;  /* 0x0000001b001b7304 */ /* 0x000f620000202000 */
[----:B0-----:R-:W-:Y:S02]  /*0800*/  IMAD.U32 R25, R21, 0x10000, RZ ;  /* 0x0001000015197824 */ /* 0x001fe400078e00ff */
[----:B--2---:R-:W-:-:S02]  /*0810*/  IMAD.U32 R24, R26, 0x10000, RZ ;  /* 0x000100001a187824 */ /* 0x004fc400078e00ff */
[----:B---3--:R-:W-:-:S03]  /*0820*/  IMAD.U32 R29, R20, 0x10000, RZ ;  /* 0x00010000141d7824 */ /* 0x008fc600078e00ff */
[----:B------:R-:W-:Y:S02]  /*0830*/  FMNMX R28, R24, |R25|, !PT ;  /* 0x40000019181c7209 */ /* 0x000fe40007800000 */
[----:B------:R-:W0:Y:S01]  /*0840*/  LDS.U16 R25, [R15+0xa] ;  /* 0x00000a000f197984 */ /* 0x000e220000000400 */
[----:B-----5:R-:W-:-:S03]  /*0850*/  IMAD.U32 R24, R27, 0x10000, RZ ;  /* 0x000100001b187824 */ /* 0x020fc600078e00ff */
[----:B------:R-:W2:Y:S02]  /*0860*/  F2F.BF16.F32 R28, R28 ;  /* 0x0000001c001c7304 */ /* 0x000ea40000202000 */
[----:B------:R-:W-:Y:S02]  /*0870*/  FMNMX R29, R24, |R29|, !PT ;  /* 0x4000001d181d7209 */ /* 0x000fe40007800000 */
[----:B------:R-:W3:Y:S04]  /*0880*/  LDS.U16 R24, [R14+0x14a] ;  /* 0x00014a000e187984 */ /* 0x000ee80000000400 */
[----:B------:R-:W5:Y:S01]  /*0890*/  F2F.BF16.F32 R29, R29 ;  /* 0x0000001d001d7304 */ /* 0x000f620000202000 */
[----:B-1----:R-:W-:Y:S02]  /*08a0*/  IMAD.U32 R27, R23, 0x10000, RZ ;  /* 0x00010000171b7824 */ /* 0x002fe400078e00ff */
[----:B--2---:R-:W-:-:S02]  /*08b0*/  IMAD.U32 R26, R28, 0x10000, RZ ;  /* 0x000100001c1a7824 */ /* 0x004fc400078e00ff */
[----:B----4-:R-:W-:-:S03]  /*08c0*/  IMAD.U32 R31, R22, 0x10000, RZ ;  /* 0x00010000161f7824 */ /* 0x010fc600078e00ff */
[----:B------:R-:W-:Y:S02]  /*08d0*/  FMNMX R30, R26, |R27|, !PT ;  /* 0x4000001b1a1e7209 */ /* 0x000fe40007800000 */
[----:B------:R-:W1:Y:S01]  /*08e0*/  LDS.U16 R27, [R15+0xc] ;  /* 0x00000c000f1b7984 */ /* 0x000e620000000400 */
[----:B-----5:R-:W-:-:S03]  /*08f0*/  IMAD.U32 R26, R29, 0x10000, RZ ;  /* 0x000100001d1a7824 */ /* 0x020fc600078e00ff */
        /* <DEDUP_REMOVED lines=240> */
[----:B------:R-:W2:Y:S01]  /*1800*/  F2F.BF16.F32 R78, R78 ;  /* 0x0000004e004e7304 */ /* 0x000ea20000202000 */
[----:B------:R-:W4:Y:S01]  /*1810*/  LDS.U16 R15, [R15+0x3e] ;  /* 0x00003e000f0f7984 */ /* 0x000f220000000400 */
[----:B------:R-:W-:-:S03]  /*1820*/  FMNMX R79, R74, |R79|, !PT ;  /* 0x4000004f4a4f7209 */ /* 0x000fc60007800000 */
[----:B------:R-:W5:Y:S03]  /*1830*/  LDS.U16 R74, [R14+0x7bc] ;  /* 0x0007bc000e4a7984 */ /* 0x000f660000000400 */
[----:B------:R-:W3:Y:S01]  /*1840*/  F2F.BF16.F32 R79, R79 ;  /* 0x0000004f004f7304 */ /* 0x000ee20000202000 */
[----:B0-----:R-:W-:Y:S02]  /*1850*/  IMAD.U32 R77, R73, 0x10000, RZ ;  /* 0x00010000494d7824 */ /* 0x001fe400078e00ff */
[----:B--2---:R-:W-:Y:S02]  /*1860*/  IMAD.U32 R76, R78, 0x10000, RZ ;  /* 0x000100004e4c7824 */ /* 0x004fe400078e00ff */
[----:B---3--:R-:W-:-:S03]  /*1870*/  IMAD.U32 R80, R72, 0x10000, RZ ;  /* 0x0001000048507824 */ /* 0x008fc600078e00ff */
[----:B------:R-:W-:Y:S01]  /*1880*/  FMNMX R76, R76, |R77|, !PT ;  /* 0x4000004d4c4c7209 */ /* 0x000fe20007800000 */
[----:B------:R-:W-:-:S05]  /*1890*/  IMAD.U32 R77, R79, 0x10000, RZ ;  /* 0x000100004f4d7824 */ /* 0x000fca00078e00ff */
[----:B------:R-:W0:Y:S01]  /*18a0*/  F2F.BF16.F32 R76, R76 ;  /* 0x0000004c004c7304 */ /* 0x000e220000202000 */
[----:B------:R-:W-:Y:S02]  /*18b0*/  FMNMX R80, R77, |R80|, !PT ;  /* 0x400000504d507209 */ /* 0x000fe40007800000 */
[----:B------:R2:W3:Y:S05]  /*18c0*/  LDS.U16 R77, [R14+0x7fe] ;  /* 0x0007fe000e4d7984 */ /* 0x0004ea0000000400 */
[----:B------:R-:W2:Y:S01]  /*18d0*/  F2F.BF16.F32 R80, R80 ;  /* 0x0000005000507304 */ /* 0x000ea20000202000 */
[----:B-1----:R-:W-:Y:S02]  /*18e0*/  IMAD.U32 R79, R75, 0x10000, RZ ;  /* 0x000100004b4f7824 */ /* 0x002fe400078e00ff */
[----:B0-----:R-:W-:-:S02]  /*18f0*/  IMAD.U32 R78, R76, 0x10000, RZ ;  /* 0x000100004c4e7824 */ /* 0x001fc400078e00ff */
[----:B----4-:R-:W-:Y:S02]  /*1900*/  IMAD.U32 R81, R15, 0x10000, RZ ;  /* 0x000100000f517824 */ /* 0x010fe400078e00ff */
[----:B-----5:R-:W-:Y:S01]  /*1910*/  IMAD.U32 R82, R74, 0x10000, RZ ;  /* 0x000100004a527824 */ /* 0x020fe200078e00ff */
[----:B------:R-:W-:Y:S01]  /*1920*/  FMNMX R78, R78, |R79|, !PT ;  /* 0x4000004f4e4e7209 */ /* 0x000fe20007800000 */
[----:B--2---:R-:W-:-:S05]  /*1930*/  IMAD.U32 R79, R80, 0x10000, RZ ;  /* 0x00010000504f7824 */ /* 0x004fca00078e00ff */
[----:B------:R-:W0:Y:S01]  /*1940*/  F2F.BF16.F32 R78, R78 ;  /* 0x0000004e004e7304 */ /* 0x000e220000202000 */
[----:B------:R-:W-:-:S07]  /*1950*/  FMNMX R79, R79, |R82|, !PT ;  /* 0x400000524f4f7209 */ /* 0x000fce0007800000 */
[----:B------:R-:W1:Y:S01]  /*1960*/  F2F.BF16.F32 R79, R79 ;  /* 0x0000004f004f7304 */ /* 0x000e620000202000 */
[----:B0-----:R-:W-:Y:S02]  /*1970*/  IMAD.U32 R14, R78, 0x10000, RZ ;  /* 0x000100004e0e7824 */ /* 0x001fe400078e00ff */
[----:B---3--:R-:W-:-:S03]  /*1980*/  IMAD.U32 R83, R77, 0x10000, RZ ;  /* 0x000100004d537824 */ /* 0x008fc600078e00ff */
[----:B------:R-:W-:Y:S01]  /*1990*/  FMNMX R14, R14, |R81|, !PT ;  /* 0x400000510e0e7209 */ /* 0x000fe20007800000 */
[----:B-1----:R-:W-:-:S05]  /*19a0*/  IMAD.U32 R76, R79, 0x10000, RZ ;  /* 0x000100004f4c7824 */ /* 0x002fca00078e00ff */
[----:B------:R-:W0:Y:S01]  /*19b0*/  F2F.BF16.F32 R14, R14 ;  /* 0x0000000e000e7304 */ /* 0x000e220000202000 */
[----:B------:R-:W-:-:S07]  /*19c0*/  FMNMX R76, R76, |R83|, !PT ;  /* 0x400000534c4c7209 */ /* 0x000fce0007800000 */
[----:B------:R-:W1:Y:S01]  /*19d0*/  F2F.BF16.F32 R76, R76 ;  /* 0x0000004c004c7304 */ /* 0x000e620000202000 */
[C---:B0-----:R-:W-:Y:S01]  /*19e0*/  PRMT R79, R14.reuse, 0x5410, R14 ;  /* 0x000054100e4f7816 */ /* 0x041fe2000000000e */
[----:B------:R-:W-:-:S04]  /*19f0*/  IMAD.U32 R78, R14, 0x10000, RZ ;  /* 0x000100000e4e7824 */ /* 0x000fc800078e00ff */
[----:B------:R1:W0:Y:S02]  /*1a00*/  SHFL.DOWN PT, R80, R79, 0x10, 0x1f ;  /* 0x0a001f004f507f89 */ /* 0x00022400000e0000 */
[----:B-1----:R-:W-:-:S05]  /*1a10*/  PRMT R79, R76, 0x5410, R76 ;  /* 0x000054104c4f7816 */ /* 0x002fca000000004c */
[----:B------:R-:W1:Y:S01]  /*1a20*/  SHFL.DOWN PT, R82, R79, 0x10, 0x1f ;  /* 0x0a001f004f527f89 */ /* 0x000e6200000e0000 */
[----:B0-----:R-:W-:Y:S02]  /*1a30*/  IMAD.U32 R81, R80, 0x10000, RZ ;  /* 0x0001000050517824 */ /* 0x001fe400078e00ff */
[----:B------:R-:W-:-:S03]  /*1a40*/  IMAD.U32 R80, R76, 0x10000, RZ ;  /* 0x000100004c507824 */ /* 0x000fc600078e00ff */
[----:B------:R-:W-:-:S06]  /*1a50*/  FMNMX R78, R78, R81, !PT ;  /* 0x000000514e4e7209 */ /* 0x000fcc0007800000 */
[----:B------:R-:W0:Y:S01]  /*1a60*/  F2F.BF16.F32 R78, R78 ;  /* 0x0000004e004e7304 */ /* 0x000e220000202000 */
[----:B-1----:R-:W-:-:S05]  /*1a70*/  IMAD.U32 R81, R82, 0x10000, RZ ;  /* 0x0001000052517824 */ /* 0x002fca00078e00ff */
[----:B------:R-:W-:-:S06]  /*1a80*/  FMNMX R80, R80, R81, !PT ;  /* 0x0000005150507209 */ /* 0x000fcc0007800000 */
[----:B------:R-:W1:Y:S01]  /*1a90*/  F2F.BF16.F32 R80, R80 ;  /* 0x0000005000507304 */ /* 0x000e620000202000 */
[C---:B0-----:R-:W-:Y:S01]  /*1aa0*/  PRMT R76, R78.reuse, 0x5410, R78 ;  /* 0x000054104e4c7816 */ /* 0x041fe2000000004e */
[----:B------:R-:W-:-:S05]  /*1ab0*/  IMAD.U32 R14, R78, 0x10000, RZ ;  /* 0x000100004e0e7824 */ /* 0x000fca00078e00ff */
[----:B------:R-:W0:Y:S01]  /*1ac0*/  SHFL.DOWN PT, R76, R76, 0x8, 0x1f ;  /* 0x09001f004c4c7f89 */ /* 0x000e2200000e0000 */
[C---:B-1----:R-:W-:Y:S01]  /*1ad0*/  PRMT R82, R80.reuse, 0x5410, R80 ;  /* 0x0000541050527816 */ /* 0x042fe20000000050 */
[----:B------:R-:W-:-:S05]  /*1ae0*/  IMAD.U32 R81, R80, 0x10000, RZ ;  /* 0x0001000050517824 */ /* 0x000fca00078e00ff */
[----:B------:R-:W1:Y:S01]  /*1af0*/  SHFL.DOWN PT, R82, R82, 0x8, 0x1f ;  /* 0x09001f0052527f89 */ /* 0x000e6200000e0000 */
[----:B0-----:R-:W-:-:S05]  /*1b00*/  IMAD.U32 R79, R76, 0x10000, RZ ;  /* 0x000100004c4f7824 */ /* 0x001fca00078e00ff */
        /* <DEDUP_REMOVED lines=36> */
[----:B------:R-:W-:Y:S01]  /*1d50*/  FMNMX R78, R78, R81, !PT ;  /* 0x000000514e4e7209 */ /* 0x000fe20007800000 */
[----:B-1----:R-:W-:-:S05]  /*1d60*/  IMAD.U32 R83, R82, 0x10000, RZ ;  /* 0x0001000052537824 */ /* 0x002fca00078e00ff */
[----:B------:R-:W-:-:S04]  /*1d70*/  FMNMX R83, R80, R83, !PT ;  /* 0x0000005350537209 */ /* 0x000fc80007800000 */
[----:B------:R-:W-:-:S04]  /*1d80*/  F2FP.BF16.F32.PACK_AB R78, R83, R78 ;  /* 0x0000004e534e723e */ /* 0x000fc800000010ff */
[C-C-:B------:R-:W-:Y:S02]  /*1d90*/  PRMT R14, R78.reuse, 0x5410, R78.reuse ;  /* 0x000054104e0e7816 */ /* 0x140fe4000000004e */
[----:B------:R-:W-:-:S04]  /*1da0*/  PRMT R78, R78, 0x7632, R78 ;  /* 0x000076324e4e7816 */ /* 0x000fc8000000004e */
[----:B------:R-:W0:Y:S04]  /*1db0*/  SHFL.IDX PT, R14, R14, RZ, 0x1f ;  /* 0x00001fff0e0e7589 */ /* 0x000e2800000e0000 */
[----:B------:R-:W1:Y:S01]  /*1dc0*/  SHFL.IDX PT, R78, R78, RZ, 0x1f ;  /* 0x00001fff4e4e7589 */ /* 0x000e6200000e0000 */
[----:B0-----:R-:W-:Y:S02]  /*1dd0*/  PRMT R76, R14, 0x7610, R76 ;  /* 0x000076100e4c7816 */ /* 0x001fe4000000004c */
[----:B-1----:R-:W-:-:S03]  /*1de0*/  PRMT R80, R78, 0x7610, R80 ;  /* 0x000076104e507816 */ /* 0x002fc60000000050 */
[----:B------:R-:W-:-:S13]  /*1df0*/  HSETP2.BF16_V2.GT.AND P0, PT, R76.H0_H0, 9.9840208317034306622e-31, 9.9840208317034306622e-31, PT ;  /* 0x0da20da24c007434 */ /* 0x000fda0003f04802 */
[----:B------:R-:W-:Y:S05]  /*1e00*/  @!P0 BRA `(.L_x_2) ;  /* 0x0000000000348947 */ /* 0x000fea0003800000 */
[----:B------:R-:W-:Y:S01]  /*1e10*/  IMAD.U32 R76, R76, 0x10000, RZ ;  /* 0x000100004c4c7824 */ /* 0x000fe200078e00ff */
[----:B------:R-:W0:Y:S04]  /*1e20*/  I2F.BF16 R14, 0x7fff ;  /* 0x00007fff000e7906 */ /* 0x000e280000202400 */
[----:B------:R-:W-:Y:S01]  /*1e30*/  FSETP.GE.AND P0, PT, |R76|, 8.50705917302346158658e+37, PT ;  /* 0x7e8000004c00780b */ /* 0x000fe20003f06200 */
[----:B0-----:R-:W-:-:S12]  /*1e40*/  IMAD.U32 R14, R14, 0x10000, RZ ;  /* 0x000100000e0e7824 */ /* 0x001fd800078e00ff */
[----:B------:R-:W-:-:S05]  /*1e50*/  @P0 FMUL R76, R76, 0.25 ;  /* 0x3e8000004c4c0820 */ /* 0x000fca0000400000 */
[----:B------:R-:W-:-:S13]  /*1e60*/  FSETP.GEU.AND P1, PT, |R76|, 1.175494350822287508e-38, PT ;  /* 0x008000004c00780b */ /* 0x000fda0003f2e200 */
[----:B------:R-:W-:Y:S01]  /*1e70*/  @!P1 FMUL R76, R76, 16777216 ;  /* 0x4b8000004c4c9820 */ /* 0x000fe20000400000 */
[----:B------:R-:W-:-:S03]  /*1e80*/  @!P1 FMUL R14, R14, 16777216 ;  /* 0x4b8000000e0e9820 */ /* 0x000fc60000400000 */
[----:B------:R-:W0:Y:S02]  /*1e90*/  MUFU.RCP R79, R76 ;  /* 0x0000004c004f7308 */ /* 0x000e240000001000 */
[----:B0-----:R-:W-:-:S04]  /*1ea0*/  FMUL R14, R79, R14 ;  /* 0x0000000e4f0e7220 */ /* 0x001fc80000400000 */
[----:B------:R-:W-:-:S05]  /*1eb0*/  @P0 FMUL R14, R14, 0.25 ;  /* 0x3e8000000e0e0820 */ /* 0x000fca0000400000 */
[----:B------:R-:W-:Y:S01]  /*1ec0*/  F2FP.BF16.F32.PACK_AB R14, RZ, R14 ;  /* 0x0000000eff0e723e */ /* 0x000fe200000010ff */
[----:B------:R-:W-:Y:S06]  /*1ed0*/  BRA `(.L_x_3) ;  /* 0x0000000000047947 */ /* 0x000fec0003800000 */
.L_x_2:
[----:B------:R-:W-:-:S07]  /*1ee0*/  HADD2 R14, -RZ.H0_H0, 1.875, 1.875 ;  /* 0x3f803f80ff0e7430 */ /* 0x000fce0000000900 */
.L_x_3:
        /* <DEDUP_REMOVED lines=9> */
[----:B------:R-:W-:-:S05]  /*1f80*/  @!P1 FMUL R79, R79, 16777216 ;  /* 0x4b8000004f4f9820 */ /* 0x000fca0000400000 */
[----:B------:R-:W0:Y:S02]  /*1f90*/  MUFU.RCP R78, R78 ;  /* 0x0000004e004e7308 */ /* 0x000e240000001000 */
[----:B0-----:R-:W-:-:S04]  /*1fa0*/  FMUL R76, R78, R79 ;  /* 0x0000004f4e4c7220 */ /* 0x001fc80000400000 */
[----:B------:R-:W-:-:S05]  /*1fb0*/  @P0 FMUL R76, R76, 0.25 ;  /* 0x3e8000004c4c0820 */ /* 0x000fca0000400000 */
[----:B------:R-:W-:Y:S01]  /*1fc0*/  F2FP.BF16.F32.PACK_AB R76, RZ, R76 ;  /* 0x0000004cff4c723e */ /* 0x000fe200000010ff */
[----:B------:R-:W-:Y:S06]  /*1fd0*/  BRA `(.L_x_5) ;  /* 0x0000000000047947 */ /* 0x000fec0003800000 */
.L_x_4:
[----:B------:R-:W-:-:S07]  /*1fe0*/  HADD2 R76, -RZ.H0_H0, 1.875, 1.875 ;  /* 0x3f803f80ff4c7430 */ /* 0x000fce0000000900 */
.L_x_5:
[----:B------:R-:W-:Y:S01]  /*1ff0*/  PRMT R17, R16, 0x5410, R17 ;  /* 0x0000541010117816 */ /* 0x000fe20000000011 */
[----:B------:R-:W-:Y:S01]  /*2000*/  BAR.SYNC.DEFER_BLOCKING 0x0 ;  /* 0x0000000000007b1d */ /* 0x000fe20000010000 */
[----:B------:R-:W-:Y:S01]  /*2010*/  PRMT R14, R14, 0x5410, R76 ;  /* 0x000054100e0e7816 */ /* 0x000fe2000000004c */
[----:B------:R-:W-:Y:S01]  /*2020*/  UIADD3 UR5, UPT, UPT, UR5, 0x1, URZ ;  /* 0x0000000105057890 */ /* 0x000fe2000fffe0ff */
[----:B------:R-:W-:Y:S01]  /*2030*/  PRMT R19, R19, 0x5410, R12 ;  /* 0x0000541013137816 */ /* 0x000fe2000000000c */
[----:B------:R-:W-:Y:S01]  /*2040*/  VIADD R9, R9, 0x20 ;  /* 0x0000002009097836 */ /* 0x000fe20000000000 */
[----:B------:R-:W-:Y:S01]  /*2050*/  PRMT R21, R21, 0x5410, R18 ;  /* 0x0000541015157816 */ /* 0x000fe20000000012 */
[----:B------:R-:W-:Y:S01]  /*2060*/  UISETP.NE.AND UP0, UPT, UR5, URZ, UPT ;  /* 0x000000ff0500728c */ /* 0x000fe2000bf05270 */
[-C--:B------:R-:W-:Y:S02]  /*2070*/  HFMA2.BF16_V2 R17, R17, R14.reuse, -RZ ;  /* 0x0000000e11117231 */ /* 0x080fe400003000ff */
[-C--:B------:R-:W-:Y:S01]  /*2080*/  HMUL2.BF16_V2 R80, R19, R14.reuse ;  /* 0x0000000e13507232 */ /* 0x080fe20000200000 */
[----:B------:R-:W-:Y:S01]  /*2090*/  PRMT R25, R25, 0x5410, R22 ;  /* 0x0000541019197816 */ /* 0x000fe20000000016 */
[-C--:B------:R-:W-:Y:S01]  /*20a0*/  HMUL2.BF16_V2 R18, R21, R14.reuse ;  /* 0x0000000e15127232 */ /* 0x080fe20000200000 */
[----:B------:R-:W-:Y:S01]  /*20b0*/  PRMT R27, R27, 0x5410, R24 ;  /* 0x000054101b1b7816 */ /* 0x000fe20000000018 */
[----:B------:R-:W-:Y:S01]  /*20c0*/  VIADD R0, R0, 0x20 ;  /* 0x0000002000007836 */ /* 0x000fe20000000000 */
[----:B------:R-:W-:Y:S01]  /*20d0*/  PRMT R12, R80, 0x7632, R12 ;  /* 0x00007632500c7816 */ /* 0x000fe2000000000c */
[----:B------:R-:W-:Y:S01]  /*20e0*/  VIADD R2, R2, 0x20 ;  /* 0x0000002002027836 */ /* 0x000fe20000000000 */
[----:B------:R-:W-:Y:S01]  /*20f0*/  PRMT R29, R29, 0x5410, R26 ;  /* 0x000054101d1d7816 */ /* 0x000fe2000000001a */
[----:B------:R-:W-:Y:S01]  /*2100*/  VIADD R8, R8, 0x20 ;  /* 0x0000002008087836 */ /* 0x000fe20000000000 */
[C---:B------:R-:W-:Y:S01]  /*2110*/  PRMT R16, R17.reuse, 0x7610, R16 ;  /* 0x0000761011107816 */ /* 0x040fe20000000010 */
[----:B------:R-:W-:Y:S01]  /*2120*/  IMAD.U32 R19, R12, 0x10000, RZ ;  /* 0x000100000c137824 */ /* 0x000fe200078e00ff */
[----:B------:R-:W-:Y:S01]  /*2130*/  PRMT R17, R17, 0x7632, R17 ;  /* 0x0000763211117816 */ /* 0x000fe20000000011 */
[----:B------:R-:W-:-:S02]  /*2140*/  HFMA2.BF16_V2 R22, R27, R14, -RZ ;  /* 0x0000000e1b167231 */ /* 0x000fc400003000ff */
[----:B------:R-:W-:Y:S02]  /*2150*/  HMUL2.BF16_V2 R29, R29, R14 ;  /* 0x0000000e1d1d7232 */ /* 0x000fe40000200000 */
[----:B------:R-:W-:Y:S01]  /*2160*/  IMAD.U32 R16, R16, 0x10000, RZ ;  /* 0x0001000010107824 */ /* 0x000fe200078e00ff */
[----:B------:R-:W-:Y:S01]  /*2170*/  PRMT R31, R31, 0x5410, R28 ;  /* 0x000054101f1f7816 */ /* 0x000fe2000000001c */
[----:B------:R-:W-:Y:S01]  /*2180*/  IMAD.U32 R17, R17, 0x10000, RZ ;  /* 0x0001000011117824 */ /* 0x000fe200078e00ff */
[----:B------:R-:W0:Y:S01]  /*2190*/  F2I.NTZ R19, R19 ;  /* 0x0000001300137305 */ /* 0x000e220000203100 */
[----:B------:R-:W-:Y:S02]  /*21a0*/  PRMT R33, R33, 0x5410, R30 ;  /* 0x0000541021217816 */ /* 0x000fe4000000001e */
[----:B------:R-:W-:Y:S02]  /*21b0*/  PRMT R35, R35, 0x5410, R32 ;  /* 0x0000541023237816 */ /* 0x000fe40000000020 */
[----:B------:R-:W-:-:S02]  /*21c0*/  PRMT R37, R37, 0x5410, R34 ;  /* 0x0000541025257816 */ /* 0x000fc40000000022 */
[----:B------:R-:W-:Y:S01]  /*21d0*/  PRMT R39, R39, 0x5410, R36 ;  /* 0x0000541027277816 */ /* 0x000fe20000000024 */
[----:B------:R-:W1:Y:S01]  /*21e0*/  F2I.NTZ R16, R16 ;  /* 0x0000001000107305 */ /* 0x000e620000203100 */
[-C--:B------:R-:W-:Y:S01]  /*21f0*/  HFMA2.BF16_V2 R35, R35, R14.reuse, -RZ ;  /* 0x0000000e23237231 */ /* 0x080fe200003000ff */
[----:B------:R-:W-:Y:S02]  /*2200*/  PRMT R41, R41, 0x5410, R38 ;  /* 0x0000541029297816 */ /* 0x000fe40000000026 */
[----:B------:R-:W-:Y:S02]  /*2210*/  PRMT R43, R43, 0x5410, R40 ;  /* 0x000054102b2b7816 */ /* 0x000fe40000000028 */
[----:B------:R-:W-:Y:S01]  /*2220*/  PRMT R45, R45, 0x5410, R42 ;  /* 0x000054102d2d7816 */ /* 0x000fe2000000002a */
[-C--:B------:R-:W-:Y:S01]  /*2230*/  HMUL2.BF16_V2 R41, R41, R14.reuse ;  /* 0x0000000e29297232 */ /* 0x080fe20000200000 */
[----:B------:R-:W2:Y:S01]  /*2240*/  F2I.NTZ R17, R17 ;  /* 0x0000001100117305 */ /* 0x000ea20000203100 */
[----:B0-----:R-:W-:Y:S01]  /*2250*/  VIMNMX R19, PT, PT, R19, 0x7fff, PT ;  /* 0x00007fff13137848 */ /* 0x001fe20003fe0100 */
[----:B------:R-:W-:Y:S01]  /*2260*/  HFMA2.BF16_V2 R43, R43, R14, -RZ ;  /* 0x0000000e2b2b7231 */ /* 0x000fe200003000ff */
[----:B------:R-:W-:-:S02]  /*2270*/  PRMT R47, R47, 0x5410, R44 ;  /* 0x000054102f2f7816 */ /* 0x000fc4000000002c */
[----:B------:R-:W-:Y:S02]  /*2280*/  PRMT R49, R49, 0x5410, R46 ;  /* 0x0000541031317816 */ /* 0x000fe4000000002e */
[----:B-1----:R-:W-:Y:S01]  /*2290*/  VIMNMX R78, PT, PT, R16, 0x7fff, PT ;  /* 0x00007fff104e7848 */ /* 0x002fe20003fe0100 */
[-C--:B------:R-:W-:Y:S02]  /*22a0*/  HFMA2.BF16_V2 R47, R47, R14.reuse, -RZ ;  /* 0x0000000e2f2f7231 */ /* 0x080fe400003000ff */
[----:B------:R-:W-:Y:S01]  /*22b0*/  HMUL2.BF16_V2 R49, R49, R14 ;  /* 0x0000000e31317232 */ /* 0x000fe20000200000 */
[----:B------:R-:W-:Y:S02]  /*22c0*/  VIMNMX R78, PT, PT, R78, -0x7fff, !PT ;  /* 0xffff80014e4e7848 */ /* 0x000fe40007fe0100 */
[----:B------:R-:W-:Y:S02]  /*22d0*/  PRMT R51, R51, 0x5410, R48 ;  /* 0x0000541033337816 */ /* 0x000fe40000000030 */
[----:B--2---:R-:W-:-:S02]  /*22e0*/  VIMNMX R79, PT, PT, R17, 0x7fff, PT ;  /* 0x00007fff114f7848 */ /* 0x004fc40003fe0100 */
[----:B------:R-:W-:Y:S02]  /*22f0*/  I2FP.F32.S32 R78, R78 ;  /* 0x0000004e004e7245 */ /* 0x000fe40000201400 */
[----:B------:R-:W-:Y:S02]  /*2300*/  VIMNMX R79, PT, PT, R79, -0x7fff, !PT ;  /* 0xffff80014f4f7848 */ /* 0x000fe40007fe0100 */
[----:B------:R-:W-:Y:S02]  /*2310*/  PRMT R53, R53, 0x5410, R50 ;  /* 0x0000541035357816 */ /* 0x000fe40000000032 */
[----:B------:R-:W-:Y:S02]  /*2320*/  I2FP.F32.S32 R79, R79 ;  /* 0x0000004f004f7245 */ /* 0x000fe40000201400 */
[----:B------:R-:W-:Y:S01]  /*2330*/  PRMT R55, R55, 0x5410, R52 ;  /* 0x0000541037377816 */ /* 0x000fe20000000034 */
[----:B------:R-:W-:Y:S01]  /*2340*/  HMUL2.BF16_V2 R53, R53, R14 ;  /* 0x0000000e35357232 */ /* 0x000fe20000200000 */
[----:B------:R-:W-:-:S02]  /*2350*/  F2FP.BF16.F32.PACK_AB R78, R79, R78 ;  /* 0x0000004e4f4e723e */ /* 0x000fc400000010ff */
[----:B------:R-:W-:Y:S02]  /*2360*/  PRMT R79, R23, 0x5410, R20 ;  /* 0x00005410174f7816 */ /* 0x000fe40000000014 */
[C---:B------:R-:W-:Y:S01]  /*2370*/  PRMT R12, R78.reuse, 0x5410, R13 ;  /* 0x000054104e0c7816 */ /* 0x040fe2000000000d */
[----:B------:R-:W-:Y:S01]  /*2380*/  HFMA2.BF16_V2 R55, R55, R14, -RZ ;  /* 0x0000000e37377231 */ /* 0x000fe200003000ff */
[----:B------:R-:W-:Y:S02]  /*2390*/  PRMT R13, R78, 0x5432, R14 ;  /* 0x000054324e0d7816 */ /* 0x000fe4000000000e */
[----:B------:R-:W-:Y:S02]  /*23a0*/  VIMNMX R20, PT, PT, R19, -0x7fff, !PT ;  /* 0xffff800113147848 */ /* 0x000fe40007fe0100 */
[----:B------:R-:W-:Y:S01]  /*23b0*/  PRMT R23, R18, 0x7610, R23 ;  /* 0x0000761012177816 */ /* 0x000fe20000000017 */
[----:B------:R-:W-:Y:S01]  /*23c0*/  HFMA2.BF16_V2 R12, R12, R13, -RZ ;  /* 0x0000000d0c0c7231 */ /* 0x000fe200003000ff */
[----:B------:R-:W-:-:S03]  /*23d0*/  I2FP.F32.S32 R20, R20 ;  /* 0x0000001400147245 */ /* 0x000fc60000201400 */
[----:B------:R-:W-:Y:S01]  /*23e0*/  IMAD.U32 R23, R23, 0x10000, RZ ;  /* 0x0001000017177824 */ /* 0x000fe200078e00ff */
[----:B------:R-:W-:Y:S02]  /*23f0*/  PRMT R57, R57, 0x5410, R54 ;  /* 0x0000541039397816 */ /* 0x000fe40000000036 */
[----:B------:R-:W-:Y:S02]  /*2400*/  PRMT R59, R59, 0x5410, R56 ;  /* 0x000054103b3b7816 */ /* 0x000fe40000000038 */
[----:B------:R-:W-:Y:S02]  /*2410*/  PRMT R61, R61, 0x5410, R58 ;  /* 0x000054103d3d7816 */ /* 0x000fe4000000003a */
[----:B------:R-:W-:Y:S01]  /*2420*/  PRMT R13, R12, 0x7632, R13 ;  /* 0x000076320c0d7816 */ /* 0x000fe2000000000d */
[-C--:B------:R-:W-:Y:S02]  /*2430*/  HFMA2.BF16_V2 R59, R59, R14.reuse, -RZ ;  /* 0x0000000e3b3b7231 */ /* 0x080fe400003000ff */
[----:B------:R-:W-:Y:S01]  /*2440*/  HMUL2.BF16_V2 R61, R61, R14 ;  /* 0x0000000e3d3d7232 */ /* 0x000fe20000200000 */
[----:B------:R-:W-:Y:S01]  /*2450*/  PRMT R63, R63, 0x5410, R60 ;  /* 0x000054103f3f7816 */ /* 0x000fe2000000003c */
[----:B------:R-:W-:Y:S01]  /*2460*/  IMAD.U32 R16, R13, 0x10000, RZ ;  /* 0x000100000d107824 */ /* 0x000fe200078e00ff */
[----:B------:R-:W-:-:S02]  /*2470*/  PRMT R13, R80, 0x7610, R13 ;  /* 0x00007610500d7816 */ /* 0x000fc4000000000d */
[----:B------:R-:W-:Y:S02]  /*2480*/  PRMT R65, R65, 0x5410, R62 ;  /* 0x0000541041417816 */ /* 0x000fe4000000003e */
[----:B------:R-:W-:Y:S01]  /*2490*/  PRMT R67, R67, 0x5410, R64 ;  /* 0x0000541043437816 */ /* 0x000fe20000000040 */
[----:B------:R-:W0:Y:S01]  /*24a0*/  F2I.NTZ R16, R16 ;  /* 0x0000001000107305 */ /* 0x000e220000203100 */
[----:B------:R-:W-:Y:S01]  /*24b0*/  IMAD.U32 R17, R13, 0x10000, RZ ;  /* 0x000100000d117824 */ /* 0x000fe200078e00ff */
[----:B------:R-:W-:Y:S01]  /*24c0*/  PRMT R13, R18, 0x7632, R13 ;  /* 0x00007632120d7816 */ /* 0x000fe2000000000d */
[-C--:B------:R-:W-:Y:S01]  /*24d0*/  HMUL2.BF16_V2 R65, R65, R14.reuse ;  /* 0x0000000e41417232 */ /* 0x080fe20000200000 */
[----:B------:R-:W-:Y:S01]  /*24e0*/  PRMT R69, R69, 0x5410, R66 ;  /* 0x0000541045457816 */ /* 0x000fe20000000042 */
[-C--:B------:R-:W-:Y:S01]  /*24f0*/  HFMA2.BF16_V2 R67, R67, R14.reuse, -RZ ;  /* 0x0000000e43437231 */ /* 0x080fe200003000ff */
[----:B------:R-:W-:Y:S01]  /*2500*/  PRMT R71, R71, 0x5410, R68 ;  /* 0x0000541047477816 */ /* 0x000fe20000000044 */
[----:B------:R-:W-:Y:S01]  /*2510*/  IMAD.U32 R21, R13, 0x10000, RZ ;  /* 0x000100000d157824 */ /* 0x000fe200078e00ff */
[----:B------:R-:W1:Y:S01]  /*2520*/  F2I.NTZ R17, R17 ;  /* 0x0000001100117305 */ /* 0x000e620000203100 */
[----:B------:R-:W-:Y:S01]  /*2530*/  HADD2.BF16_V2 R13, R12.H0_H0, RZ.H0_H0 ;  /* 0x200000ff0c0d7230 */ /* 0x000fe20000200800 */
[----:B------:R-:W-:Y:S01]  /*2540*/  PRMT R73, R73, 0x5410, R70 ;  /* 0x0000541049497816 */ /* 0x000fe20000000046 */
[----:B------:R-:W-:-:S02]  /*2550*/  HFMA2.BF16_V2 R71, R71, R14, -RZ ;  /* 0x0000000e47477231 */ /* 0x000fc400003000ff */
[----:B------:R-:W-:Y:S01]  /*2560*/  HADD2.BF16_V2 R18, R13.H0_H0, -RZ.H0_H0 ;  /* 0xa00000ff0d127230 */ /* 0x000fe20000200800 */
[----:B------:R-:W-:Y:S01]  /*2570*/  PRMT R75, R75, 0x5410, R72 ;  /* 0x000054104b4b7816 */ /* 0x000fe20000000048 */
[-C--:B------:R-:W-:Y:S01]  /*2580*/  HMUL2.BF16_V2 R73, R73, R14.reuse ;  /* 0x0000000e49497232 */ /* 0x080fe20000200000 */
[----:B0-----:R-:W-:Y:S01]  /*2590*/  VIMNMX R16, PT, PT, R16, 0x7fff, PT ;  /* 0x00007fff10107848 */ /* 0x001fe20003fe0100 */
[----:B------:R-:W0:Y:S01]  /*25a0*/  F2I.NTZ R21, R21 ;  /* 0x0000001500157305 */ /* 0x000e220000203100 */
[----:B------:R-:W-:Y:S01]  /*25b0*/  HADD2.BF16_V2 R18, R18.H0_H0, -R12.H0_H0 ;  /* 0xa000000c12127230 */ /* 0x000fe20000200800 */
[----:B------:R-:W-:Y:S01]  /*25c0*/  PRMT R77, R77, 0x5410, R14 ;  /* 0x000054104d4d7816 */ /* 0x000fe2000000000e */
[-C--:B------:R-:W-:Y:S01]  /*25d0*/  HFMA2.BF16_V2 R75, R75, R14.reuse, -RZ ;  /* 0x0000000e4b4b7231 */ /* 0x080fe200003000ff */
[----:B------:R-:W-:Y:S01]  /*25e0*/  VIMNMX R19, PT, PT, R16, -0x7fff, !PT ;  /* 0xffff800110137848 */ /* 0x000fe20007fe0100 */
[----:B------:R-:W-:Y:S01]  /*25f0*/  HFMA2.BF16_V2 R16, R79, R14, -RZ ;  /* 0x0000000e4f107231 */ /* 0x000fe200003000ff */
[----:B-1----:R-:W-:Y:S01]  /*2600*/  VIMNMX R17, PT, PT, R17, 0x7fff, PT ;  /* 0x00007fff11117848 */ /* 0x002fe20003fe0100 */
[----:B------:R-:W-:Y:S01]  /*2610*/  HMUL2.BF16_V2 R76, R77, R76.H0_H0 ;  /* 0x2000004c4d4c7232 */ /* 0x000fe20000200000 */
[----:B------:R-:W-:Y:S01]  /*2620*/  I2FP.F32.S32 R19, R19 ;  /* 0x0000001300137245 */ /* 0x000fe20000201400 */
[----:B------:R-:W1:Y:S03]  /*2630*/  F2I.NTZ R12, R23 ;  /* 0x00000017000c7305 */ /* 0x000e660000203100 */
[----:B------:R-:W-:-:S02]  /*2640*/  F2FP.BF16.F32.PACK_AB R19, R20, R19 ;  /* 0x000000131413723e */ /* 0x000fc400000010ff */
[C---:B------:R-:W-:Y:S01]  /*2650*/  PRMT R20, R16.reuse, 0x7632, R20 ;  /* 0x0000763210147816 */ /* 0x040fe20000000014 */
[----:B------:R-:W-:Y:S01]  /*2660*/  IMAD.U32 R16, R16, 0x10000, RZ ;  /* 0x0001000010107824 */ /* 0x000fe200078e00ff */
[----:B0-----:R-:W-:Y:S01]  /*2670*/  VIMNMX R21, PT, PT, R21, 0x7fff, PT ;  /* 0x00007fff15157848 */ /* 0x001fe20003fe0100 */
[----:B------:R-:W-:Y:S01]  /*2680*/  HFMA2.BF16_V2 R18, R19.H0_H0, R19.H1_H1, -R18.H0_H0 ;  /* 0x3000001313127231 */ /* 0x000fe20000340812 */
[----:B------:R-:W-:Y:S01]  /*2690*/  VIMNMX R19, PT, PT, R17, -0x7fff, !PT ;  /* 0xffff800111137848 */ /* 0x000fe20007fe0100 */
[----:B------:R-:W-:Y:S01]  /*26a0*/  IMAD.U32 R78, R20, 0x10000, RZ ;  /* 0x00010000144e7824 */ /* 0x000fe200078e00ff */
[----:B------:R-:W-:Y:S01]  /*26b0*/  VIMNMX R21, PT, PT, R21, -0x7fff, !PT ;  /* 0xffff800115157848 */ /* 0x000fe20007fe0100 */
[----:B------:R-:W-:Y:S01]  /*26c0*/  HADD2.BF16_V2 R17, R13.H0_H0, R18.H0_H0 ;  /* 0x200000120d117230 */ /* 0x000fe20000200800 */
[----:B------:R-:W-:Y:S01]  /*26d0*/  I2FP.F32.S32 R19, R19 ;  /* 0x0000001300137245 */ /* 0x000fe20000201400 */
[----:B------:R-:W0:Y:S01]  /*26e0*/  F2I.NTZ R16, R16 ;  /* 0x0000001000107305 */ /* 0x000e220000203100 */
[----:B------:R-:W-:Y:S01]  /*26f0*/  I2FP.F32.S32 R20, R21 ;  /* 0x0000001500147245 */ /* 0x000fe20000201400 */
[----:B------:R-:W-:Y:S01]  /*2700*/  HADD2.BF16_V2 R13, R17.H0_H0, -R13.H0_H0 ;  /* 0xa000000d110d7230 */ /* 0x000fe20000200800 */
[----:B-1----:R-:W-:-:S02]  /*2710*/  VIMNMX R12, PT, PT, R12, 0x7fff, PT ;  /* 0x00007fff0c0c7848 */ /* 0x002fc40003fe0100 */
[----:B------:R-:W-:Y:S01]  /*2720*/  F2FP.BF16.F32.PACK_AB R19, R20, R19 ;  /* 0x000000131413723e */ /* 0x000fe200000010ff */
[----:B------:R-:W-:Y:S01]  /*2730*/  HMUL2.BF16_V2 R20, R25, R14 ;  /* 0x0000000e19147232 */ /* 0x000fe20000200000 */
[----:B------:R-:W-:Y:S01]  /*2740*/  VIMNMX R12, PT, PT, R12, -0x7fff, !PT ;  /* 0xffff80010c0c7848 */ /* 0x000fe20007fe0100 */
[----:B------:R-:W1:Y:S01]  /*2750*/  F2I.NTZ R78, R78 ;  /* 0x0000004e004e7305 */ /* 0x000e620000203100 */
[----:B------:R-:W-:Y:S02]  /*2760*/  HADD2.BF16_V2 R13, R13.H0_H0, -R18.H0_H0 ;  /* 0xa00000120d0d7230 */ /* 0x000fe40000200800 */
[C---:B------:R-:W-:Y:S01]  /*2770*/  PRMT R18, R20.reuse, 0x7632, R18 ;  /* 0x0000763214127816 */ /* 0x040fe20000000012 */
[----:B------:R-:W-:Y:S02]  /*2780*/  IMAD.U32 R20, R20, 0x10000, RZ ;  /* 0x0001000014147824 */ /* 0x000fe400078e00ff */
[----:B------:R-:W-:Y:S01]  /*2790*/  HFMA2.BF16_V2 R19, R19.H0_H0, R19.H1_H1, -R13.H0_H0 ;  /* 0x3000001313137231 */ /* 0x000fe2000034080d */
[----:B------:R-:W-:Y:S01]  /*27a0*/  I2FP.F32.S32 R12, R12 ;  /* 0x0000000c000c7245 */ /* 0x000fe20000201400 */
[----:B------:R-:W-:-:S02]  /*27b0*/  IMAD.U32 R18, R18, 0x10000, RZ ;  /* 0x0001000012127824 */ /* 0x000fc400078e00ff */
[----:B------:R-:W-:Y:S01]  /*27c0*/  HADD2.BF16_V2 R13, R17.H0_H0, R19.H0_H0 ;  /* 0x20000013110d7230 */ /* 0x000fe20000200800 */
[----:B------:R-:W2:Y:S01]  /*27d0*/  F2I.NTZ R20, R20 ;  /* 0x0000001400147305 */ /* 0x000ea20000203100 */
[----:B0-----:R-:W-:Y:S02]  /*27e0*/  VIMNMX R16, PT, PT, R16, 0x7fff, PT ;  /* 0x00007fff10107848 */ /* 0x001fe40003fe0100 */
[----:B------:R-:W-:Y:S01]  /*27f0*/  HADD2.BF16_V2 R17, R13.H0_H0, -R17.H0_H0 ;  /* 0xa00000110d117230 */ /* 0x000fe20000200800 */
[----:B-1----:R-:W-:-:S03]  /*2800*/  VIMNMX R78, PT, PT, R78, 0x7fff, PT ;  /* 0x00007fff4e4e7848 */ /* 0x002fc60003fe0100 */
[----:B------:R-:W-:Y:S01]  /*2810*/  HADD2.BF16_V2 R17, R17.H0_H0, -R19.H0_H0 ;  /* 0xa000001311117230 */ /* 0x000fe20000200800 */
[----:B------:R-:W0:Y:S01]  /*2820*/  F2I.NTZ R18, R18 ;  /* 0x0000001200127305 */ /* 0x000e220000203100 */
[----:B------:R-:W-:Y:S02]  /*2830*/  VIMNMX R78, PT, PT, R78, -0x7fff, !PT ;  /* 0xffff80014e4e7848 */ /* 0x000fe40007fe0100 */
[C---:B------:R-:W-:Y:S01]  /*2840*/  PRMT R19, R22.reuse, 0x7632, R19 ;  /* 0x0000763216137816 */ /* 0x040fe20000000013 */
[----:B------:R-:W-:Y:S01]  /*2850*/  IMAD.U32 R22, R22, 0x10000, RZ ;  /* 0x0001000016167824 */ /* 0x000fe200078e00ff */
[----:B------:R-:W-:Y:S02]  /*2860*/  I2FP.F32.S32 R21, R78 ;  /* 0x0000004e00157245 */ /* 0x000fe40000201400 */
[----:B------:R-:W-:Y:S02]  /*2870*/  VIMNMX R16, PT, PT, R16, -0x7fff, !PT ;  /* 0xffff800110107848 */ /* 0x000fe40007fe0100 */
[----:B------:R-:W-:Y:S01]  /*2880*/  F2FP.BF16.F32.PACK_AB R12, R21, R12 ;  /* 0x0000000c150c723e */ /* 0x000fe200000010ff */
[----:B------:R-:W-:Y:S01]  /*2890*/  IMAD.U32 R21, R19, 0x10000, RZ ;  /* 0x0001000013157824 */ /* 0x000fe200078e00ff */
[----:B------:R-:W-:-:S02]  /*28a0*/  I2FP.F32.S32 R16, R16 ;  /* 0x0000001000107245 */ /* 0x000fc40000201400 */
[----:B--2---:R-:W-:Y:S01]  /*28b0*/  VIMNMX R20, PT, PT, R20, 0x7fff, PT ;  /* 0x00007fff14147848 */ /* 0x004fe20003fe0100 */
[----:B------:R-:W-:Y:S01]  /*28c0*/  HFMA2.BF16_V2 R17, R12.H0_H0, R12.H1_H1, -R17.H0_H0 ;  /* 0x3000000c0c117231 */ /* 0x000fe20000340811 */
[----:B0-----:R-:W-:Y:S01]  /*28d0*/  VIMNMX R18, PT, PT, R18, 0x7fff, PT ;  /* 0x00007fff12127848 */ /* 0x001fe20003fe0100 */
[----:B------:R-:W0:Y:S01]  /*28e0*/  F2I.NTZ R21, R21 ;  /* 0x0000001500157305 */ /* 0x000e220000203100 */
[----:B------:R-:W-:Y:S01]  /*28f0*/  VIMNMX R20, PT, PT, R20, -0x7fff, !PT ;  /* 0xffff800114147848 */ /* 0x000fe20007fe0100 */
[----:B------:R-:W-:Y:S01]  /*2900*/  HADD2.BF16_V2 R12, R13.H0_H0, R17.H0_H0 ;  /* 0x200000110d0c7230 */ /* 0x000fe20000200800 */
[----:B------:R-:W-:Y:S02]  /*2910*/  VIMNMX R18, PT, PT, R18, -0x7fff, !PT ;  /* 0xffff800112127848 */ /* 0x000fe40007fe0100 */
[----:B------:R-:W-:Y:S01]  /*2920*/  I2FP.F32.S32 R20, R20 ;  /* 0x0000001400147245 */ /* 0x000fe20000201400 */
[----:B------:R-:W-:Y:S01]  /*2930*/  HADD2.BF16_V2 R13, R12.H0_H0, -R13.H0_H0 ;  /* 0xa000000d0c0d7230 */ /* 0x000fe20000200800 */
[----:B------:R-:W-:-:S02]  /*2940*/  I2FP.F32.S32 R19, R18 ;  /* 0x0000001200137245 */ /* 0x000fc40000201400 */
[----:B------:R-:W-:Y:S01]  /*2950*/  PRMT R18, R29, 0x7632, R18 ;  /* 0x000076321d127816 */ /* 0x000fe20000000012 */
[----:B------:R-:W-:Y:S01]  /*2960*/  HADD2.BF16_V2 R17, R13.H0_H0, -R17.H0_H0 ;  /* 0xa00000110d117230 */ /* 0x000fe20000200800 */
[----:B------:R-:W-:Y:S01]  /*2970*/  F2FP.BF16.F32.PACK_AB R16, R19, R16 ;  /* 0x000000101310723e */ /* 0x000fe200000010ff */
[----:B------:R1:W2:Y:S01]  /*2980*/  F2I.NTZ R13, R22 ;  /* 0x00000016000d7305 */ /* 0x0002a20000203100 */
[----:B------:R-:W-:Y:S01]  /*2990*/  PRMT R19, R29, 0x7610, R19 ;  /* 0x000076101d137816 */ /* 0x000fe20000000013 */
[----:B------:R-:W-:Y:S01]  /*29a0*/  IMAD.U32 R18, R18, 0x10000, RZ ;  /* 0x0001000012127824 */ /* 0x000fe200078e00ff */
[----:B0-----:R-:W-:Y:S01]  /*29b0*/  VIMNMX R21, PT, PT, R21, 0x7fff, PT ;  /* 0x00007fff15157848 */ /* 0x001fe20003fe0100 */
[----:B------:R-:W-:Y:S02]  /*29c0*/  HFMA2.BF16_V2 R16, R16.H0_H0, R16.H1_H1, -R17.H0_H0 ;  /* 0x3000001010107231 */ /* 0x000fe40000340811 */
[----:B------:R-:W-:Y:S01]  /*29d0*/  IMAD.U32 R19, R19, 0x10000, RZ ;  /* 0x0001000013137824 */ /* 0x000fe200078e00ff */
[----:B------:R-:W-:Y:S01]  /*29e0*/  VIMNMX R21, PT, PT, R21, -0x7fff, !PT ;  /* 0xffff800115157848 */ /* 0x000fe20007fe0100 */
[----:B------:R-:W0:Y:S01]  /*29f0*/  F2I.NTZ R18, R18 ;  /* 0x0000001200127305 */ /* 0x000e220000203100 */
[----:B------:R-:W-:-:S02]  /*2a00*/  HADD2.BF16_V2 R17, R12.H0_H0, R16.H0_H0 ;  /* 0x200000100c117230 */ /* 0x000fc40000200800 */
[----:B------:R-:W-:Y:S01]  /*2a10*/  I2FP.F32.S32 R21, R21 ;  /* 0x0000001500157245 */ /* 0x000fe20000201400 */
[-C--:B-1----:R-:W-:Y:S02]  /*2a20*/  HMUL2.BF16_V2 R22, R33, R14.reuse ;  /* 0x0000000e21167232 */ /* 0x082fe40000200000 */
[----:B------:R-:W-:Y:S01]  /*2a30*/  HADD2.BF16_V2 R12, R17.H0_H0, -R12.H0_H0 ;  /* 0xa000000c110c7230 */ /* 0x000fe20000200800 */
[----:B------:R-:W-:Y:S01]  /*2a40*/  F2FP.BF16.F32.PACK_AB R20, R21, R20 ;  /* 0x000000141514723e */ /* 0x000fe200000010ff */
[----:B------:R-:W-:Y:S01]  /*2a50*/  HFMA2.BF16_V2 R21, R31, R14, -RZ ;  /* 0x0000000e1f157231 */ /* 0x000fe200003000ff */
[----:B--2---:R-:W-:Y:S01]  /*2a60*/  VIMNMX R13, PT, PT, R13, 0x7fff, PT ;  /* 0x00007fff0d0d7848 */ /* 0x004fe20003fe0100 */
[----:B------:R-:W-:Y:S01]  /*2a70*/  HADD2.BF16_V2 R12, R12.H0_H0, -R16.H0_H0 ;  /* 0xa00000100c0c7230 */ /* 0x000fe20000200800 */
[----:B------:R-:W1:Y:S02]  /*2a80*/  F2I.NTZ R19, R19 ;  /* 0x0000001300137305 */ /* 0x000e640000203100 */
[----:B------:R-:W-:Y:S01]  /*2a90*/  VIMNMX R13, PT, PT, R13, -0x7fff, !PT ;  /* 0xffff80010d0d7848 */ /* 0x000fe20007fe0100 */
[----:B------:R-:W-:Y:S01]  /*2aa0*/  HFMA2.BF16_V2 R20, R20.H0_H0, R20.H1_H1, -R12.H0_H0 ;  /* 0x3000001414147231 */ /* 0x000fe2000034080c */
[----:B0-----:R-:W-:-:S02]  /*2ab0*/  VIMNMX R18, PT, PT, R18, 0x7fff, PT ;  /* 0x00007fff12127848 */ /* 0x001fc40003fe0100 */
[----:B------:R-:W-:Y:S01]  /*2ac0*/  I2FP.F32.S32 R13, R13 ;  /* 0x0000000d000d7245 */ /* 0x000fe20000201400 */
[--C-:B------:R-:W-:Y:S01]  /*2ad0*/  HADD2.BF16_V2 R12, R17.H0_H0, R20.reuse.H0_H0 ;  /* 0x20000014110c7230 */ /* 0x100fe20000200800 */
[C---:B------:R-:W-:Y:S01]  /*2ae0*/  PRMT R16, R21.reuse, 0x7632, R16 ;  /* 0x0000763215107816 */ /* 0x040fe20000000010 */
[----:B------:R-:W-:Y:S01]  /*2af0*/  IMAD.U32 R21, R21, 0x10000, RZ ;  /* 0x0001000015157824 */ /* 0x000fe200078e00ff */
[----:B------:R-:W-:Y:S01]  /*2b00*/  VIMNMX R18, PT, PT, R18, -0x7fff, !PT ;  /* 0xffff800112127848 */ /* 0x000fe20007fe0100 */
[----:B------:R-:W-:Y:S02]  /*2b10*/  HADD2.BF16_V2 R17, R12.H0_H0, -R17.H0_H0 ;  /* 0xa00000110c117230 */ /* 0x000fe40000200800 */
[----:B------:R-:W-:Y:S01]  /*2b20*/  IMAD.U32 R16, R16, 0x10000, RZ ;  /* 0x0001000010107824 */ /* 0x000fe200078e00ff */
[----:B------:R-:W-:Y:S01]  /*2b30*/  I2FP.F32.S32 R18, R18 ;  /* 0x0000001200127245 */ /* 0x000fe20000201400 */
[----:B------:R-:W-:Y:S01]  /*2b40*/  HADD2.BF16_V2 R17, R17.H0_H0, -R20.H0_H0 ;  /* 0xa000001411117230 */ /* 0x000fe20000200800 */
[----:B------:R-:W0:Y:S01]  /*2b50*/  F2I.NTZ R21, R21 ;  /* 0x0000001500157305 */ /* 0x000e220000203100 */
[----:B-1----:R-:W-:-:S02]  /*2b60*/  VIMNMX R19, PT, PT, R19, 0x7fff, PT ;  /* 0x00007fff13137848 */ /* 0x002fc40003fe0100 */
[----:B------:R-:W-:Y:S02]  /*2b70*/  F2FP.BF16.F32.PACK_AB R13, R18, R13 ;  /* 0x0000000d120d723e */ /* 0x000fe400000010ff */
[C---:B------:R-:W-:Y:S01]  /*2b80*/  PRMT R18, R22.reuse, 0x7632, R18 ;  /* 0x0000763216127816 */ /* 0x040fe20000000012 */
[----:B------:R-:W-:Y:S01]  /*2b90*/  IMAD.U32 R22, R22, 0x10000, RZ ;  /* 0x0001000016167824 */ /* 0x000fe200078e00ff */
[----:B------:R-:W-:Y:S01]  /*2ba0*/  VIMNMX R19, PT, PT, R19, -0x7fff, !PT ;  /* 0xffff800113137848 */ /* 0x000fe20007fe0100 */
[----:B------:R-:W1:Y:S01]  /*2bb0*/  F2I.NTZ R16, R16 ;  /* 0x0000001000107305 */ /* 0x000e620000203100 */
[----:B------:R-:W-:Y:S02]  /*2bc0*/  HFMA2.BF16_V2 R13, R13.H0_H0, R13.H1_H1, -R17.H0_H0 ;  /* 0x3000000d0d0d7231 */ /* 0x000fe40000340811 */
[----:B------:R-:W-:Y:S01]  /*2bd0*/  IMAD.U32 R20, R18, 0x10000, RZ ;  /* 0x0001000012147824 */ /* 0x000fe200078e00ff */
[----:B------:R-:W-:Y:S02]  /*2be0*/  I2FP.F32.S32 R19, R19 ;  /* 0x0000001300137245 */ /* 0x000fe40000201400 */
[----:B0-----:R-:W-:-:S03]  /*2bf0*/  VIMNMX R21, PT, PT, R21, 0x7fff, PT ;  /* 0x00007fff15157848 */ /* 0x001fc60003fe0100 */
[----:B------:R-:W0:Y:S01]  /*2c00*/  F2I.NTZ R20, R20 ;  /* 0x0000001400147305 */ /* 0x000e220000203100 */
[----:B------:R-:W-:Y:S02]  /*2c10*/  VIMNMX R21, PT, PT, R21, -0x7fff, !PT ;  /* 0xffff800115157848 */ /* 0x000fe40007fe0100 */
[----:B-1----:R-:W-:Y:S01]  /*2c20*/  VIMNMX R17, PT, PT, R16, 0x7fff, PT ;  /* 0x00007fff10117848 */ /* 0x002fe20003fe0100 */
[----:B------:R-:W-:Y:S01]  /*2c30*/  HADD2.BF16_V2 R16, R12.H0_H0, R13.H0_H0 ;  /* 0x2000000d0c107230 */ /* 0x000fe20000200800 */
[----:B------:R-:W-:-:S03]  /*2c40*/  I2FP.F32.S32 R21, R21 ;  /* 0x0000001500157245 */ /* 0x000fc60000201400 */
[----:B------:R-:W1:Y:S01]  /*2c50*/  F2I.NTZ R22, R22 ;  /* 0x0000001600167305 */ /* 0x000e620000203100 */
[----:B------:R-:W-:Y:S01]  /*2c60*/  VIMNMX R17, PT, PT, R17, -0x7fff, !PT ;  /* 0xffff800111117848 */ /* 0x000fe20007fe0100 */
[----:B------:R-:W-:Y:S01]  /*2c70*/  HADD2.BF16_V2 R12, R16.H0_H0, -R12.H0_H0 ;  /* 0xa000000c100c7230 */ /* 0x000fe20000200800 */
[----:B0-----:R-:W-:-:S03]  /*2c80*/  VIMNMX R20, PT, PT, R20, 0x7fff, PT ;  /* 0x00007fff14147848 */ /* 0x001fc60003fe0100 */
[----:B------:R-:W-:Y:S01]  /*2c90*/  HADD2.BF16_V2 R12, R12.H0_H0, -R13.H0_H0 ;  /* 0xa000000d0c0c7230 */ /* 0x000fe20000200800 */
[----:B------:R-:W-:Y:S02]  /*2ca0*/  PRMT R13, R35, 0x7632, R13 ;  /* 0x00007632230d7816 */ /* 0x000fe4000000000d */
[----:B------:R-:W-:Y:S02]  /*2cb0*/  I2FP.F32.S32 R18, R17 ;  /* 0x0000001100127245 */ /* 0x000fe40000201400 */
[----:B------:R-:W-:Y:S01]  /*2cc0*/  VIMNMX R20, PT, PT, R20, -0x7fff, !PT ;  /* 0xffff800114147848 */ /* 0x000fe20007fe0100 */
[----:B------:R-:W-:Y:S01]  /*2cd0*/  IMAD.U32 R17, R13, 0x10000, RZ ;  /* 0x000100000d117824 */ /* 0x000fe200078e00ff */
[----:B------:R-:W-:Y:S02]  /*2ce0*/  F2FP.BF16.F32.PACK_AB R19, R18, R19 ;  /* 0x000000131213723e */ /* 0x000fe400000010ff */
[----:B------:R-:W-:Y:S02]  /*2cf0*/  I2FP.F32.S32 R20, R20 ;  /* 0x0000001400147245 */ /* 0x000fe40000201400 */
[----:B------:R-:W-:Y:S01]  /*2d00*/  PRMT R18, R35, 0x7610, R18 ;  /* 0x0000761023127816 */ /* 0x000fe20000000012 */
[----:B------:R-:W-:Y:S01]  /*2d10*/  HFMA2.BF16_V2 R12, R19.H0_H0, R19.H1_H1, -R12.H0_H0 ;  /* 0x30000013130c7231 */ /* 0x000fe2000034080c */
[----:B------:R-:W0:Y:S01]  /*2d20*/  F2I.NTZ R17, R17 ;  /* 0x0000001100117305 */ /* 0x000e220000203100 */
[----:B------:R-:W-:Y:S01]  /*2d30*/  F2FP.BF16.F32.PACK_AB R21, R20, R21 ;  /* 0x000000151415723e */ /* 0x000fe200000010ff */
[----:B------:R-:W-:-:S02]  /*2d40*/  HMUL2.BF16_V2 R20, R37, R14 ;  /* 0x0000000e25147232 */ /* 0x000fc40000200000 */
[----:B------:R-:W-:Y:S02]  /*2d50*/  IMAD.U32 R18, R18, 0x10000, RZ ;  /* 0x0001000012127824 */ /* 0x000fe400078e00ff */
[----:B------:R-:W-:Y:S01]  /*2d60*/  HADD2.BF16_V2 R13, R16.H0_H0, R12.H0_H0 ;  /* 0x2000000c100d7230 */ /* 0x000fe20000200800 */
[----:B-1----:R-:W-:Y:S02]  /*2d70*/  VIMNMX R22, PT, PT, R22, 0x7fff, PT ;  /* 0x00007fff16167848 */ /* 0x002fe40003fe0100 */
[----:B------:R-:W-:Y:S01]  /*2d80*/  PRMT R19, R20, 0x7632, R19 ;  /* 0x0000763214137816 */ /* 0x000fe20000000013 */
[----:B------:R-:W-:Y:S01]  /*2d90*/  HADD2.BF16_V2 R16, R13.H0_H0, -R16.H0_H0 ;  /* 0xa00000100d107230 */ /* 0x000fe20000200800 */
[----:B------:R-:W1:Y:S01]  /*2da0*/  F2I.NTZ R18, R18 ;  /* 0x0000001200127305 */ /* 0x000e620000203100 */
[----:B------:R-:W-:Y:S01]  /*2db0*/  VIMNMX R22, PT, PT, R22, -0x7fff, !PT ;  /* 0xffff800116167848 */ /* 0x000fe20007fe0100 */
[----:B------:R-:W-:Y:S02]  /*2dc0*/  IMAD.U32 R20, R20, 0x10000, RZ ;  /* 0x0001000014147824 */ /* 0x000fe400078e00ff */
[----:B------:R-:W-:-:S02]  /*2dd0*/  HADD2.BF16_V2 R16, R16.H0_H0, -R12.H0_H0 ;  /* 0xa000000c10107230 */ /* 0x000fc40000200800 */
[----:B------:R-:W-:Y:S01]  /*2de0*/  IMAD.U32 R19, R19, 0x10000, RZ ;  /* 0x0001000013137824 */ /* 0x000fe200078e00ff */
[----:B------:R-:W-:Y:S01]  /*2df0*/  I2FP.F32.S32 R22, R22 ;  /* 0x0000001600167245 */ /* 0x000fe20000201400 */
[----:B------:R-:W-:Y:S01]  /*2e00*/  HFMA2.BF16_V2 R16, R21.H0_H0, R21.H1_H1, -R16.H0_H0 ;  /* 0x3000001515107231 */ /* 0x000fe20000340810 */
[----:B0-----:R-:W-:Y:S01]  /*2e10*/  VIMNMX R17, PT, PT, R17, 0x7fff, PT ;  /* 0x00007fff11117848 */ /* 0x001fe20003fe0100 */
[----:B------:R-:W-:Y:S02]  /*2e20*/  HFMA2.BF16_V2 R21, R39, R14, -RZ ;  /* 0x0000000e27157231 */ /* 0x000fe400003000ff */
[----:B------:R-:W0:Y:S01]  /*2e30*/  F2I.NTZ R19, R19 ;  /* 0x0000001300137305 */ /* 0x000e220000203100 */
[----:B------:R-:W-:Y:S01]  /*2e40*/  HADD2.BF16_V2 R12, R13.H0_H0, R16.H0_H0 ;  /* 0x200000100d0c7230 */ /* 0x000fe20000200800 */
[----:B------:R-:W-:-:S03]  /*2e50*/  VIMNMX R17, PT, PT, R17, -0x7fff, !PT ;  /* 0xffff800111117848 */ /* 0x000fc60007fe0100 */
[----:B------:R-:W-:Y:S01]  /*2e60*/  HADD2.BF16_V2 R13, R12.H0_H0, -R13.H0_H0 ;  /* 0xa000000d0c0d7230 */ /* 0x000fe20000200800 */
[----:B------:R-:W-:Y:S02]  /*2e70*/  I2FP.F32.S32 R17, R17 ;  /* 0x0000001100117245 */ /* 0x000fe40000201400 */
[----:B-1----:R-:W-:Y:S01]  /*2e80*/  VIMNMX R18, PT, PT, R18, 0x7fff, PT ;  /* 0x00007fff12127848 */ /* 0x002fe20003fe0100 */
[----:B------:R-:W-:Y:S01]  /*2e90*/  HADD2.BF16_V2 R13, R13.H0_H0, -R16.H0_H0 ;  /* 0xa00000100d0d7230 */ /* 0x000fe20000200800 */
[----:B------:R-:W-:Y:S01]  /*2ea0*/  F2FP.BF16.F32.PACK_AB R22, R17, R22 ;  /* 0x000000161116723e */ /* 0x000fe200000010ff */
[----:B------:R-:W1:Y:S01]  /*2eb0*/  F2I.NTZ R20, R20 ;  /* 0x0000001400147305 */ /* 0x000e620000203100 */
[C---:B------:R-:W-:Y:S01]  /*2ec0*/  PRMT R16, R21.reuse, 0x7632, R16 ;  /* 0x0000763215107816 */ /* 0x040fe20000000010 */
[----:B------:R-:W-:Y:S01]  /*2ed0*/  IMAD.U32 R21, R21, 0x10000, RZ ;  /* 0x0001000015157824 */ /* 0x000fe200078e00ff */
[----:B------:R-:W-:Y:S01]  /*2ee0*/  VIMNMX R18, PT, PT, R18, -0x7fff, !PT ;  /* 0xffff800112127848 */ /* 0x000fe20007fe0100 */
[----:B------:R-:W-:Y:S01]  /*2ef0*/  HFMA2.BF16_V2 R13, R22.H0_H0, R22.H1_H1, -R13.H0_H0 ;  /* 0x30000016160d7231 */ /* 0x000fe2000034080d */
[----:B0-----:R-:W-:Y:S01]  /*2f00*/  VIMNMX R19, PT, PT, R19, 0x7fff, PT ;  /* 0x00007fff13137848 */ /* 0x001fe20003fe0100 */
[----:B------:R-:W-:Y:S01]  /*2f10*/  IMAD.U32 R17, R16, 0x10000, RZ ;  /* 0x0001000010117824 */ /* 0x000fe200078e00ff */
[----:B------:R-:W-:Y:S01]  /*2f20*/  I2FP.F32.S32 R18, R18 ;  /* 0x0000001200127245 */ /* 0x000fe20000201400 */
[----:B------:R-:W-:Y:S01]  /*2f30*/  HADD2.BF16_V2 R16, R12.H0_H0, R13.H0_H0 ;  /* 0x2000000d0c107230 */ /* 0x000fe20000200800 */
[----:B------:R-:W-:Y:S01]  /*2f40*/  VIMNMX R19, PT, PT, R19, -0x7fff, !PT ;  /* 0xffff800113137848 */ /* 0x000fe20007fe0100 */
[----:B------:R-:W0:Y:S01]  /*2f50*/  F2I.NTZ R21, R21 ;  /* 0x0000001500157305 */ /* 0x000e220000203100 */
[----:B------:R-:W-:-:S02]  /*2f60*/  HMUL2.BF16_V2 R22, R45, R14 ;  /* 0x0000000e2d167232 */ /* 0x000fc40000200000 */
[----:B------:R-:W-:Y:S01]  /*2f70*/  HADD2.BF16_V2 R12, R16.H0_H0, -R12.H0_H0 ;  /* 0xa000000c100c7230 */ /* 0x000fe20000200800 */
[----:B------:R-:W-:Y:S02]  /*2f80*/  I2FP.F32.S32 R19, R19 ;  /* 0x0000001300137245 */ /* 0x000fe40000201400 */
[----:B-1----:R-:W-:Y:S01]  /*2f90*/  VIMNMX R20, PT, PT, R20, 0x7fff, PT ;  /* 0x00007fff14147848 */ /* 0x002fe20003fe0100 */
[----:B------:R-:W-:Y:S01]  /*2fa0*/  HADD2.BF16_V2 R12, R12.H0_H0, -R13.H0_H0 ;  /* 0xa000000d0c0c7230 */ /* 0x000fe20000200800 */
[----:B------:R-:W1:Y:S01]  /*2fb0*/  F2I.NTZ R17, R17 ;  /* 0x0000001100117305 */ /* 0x000e620000203100 */
[----:B------:R-:W-:Y:S02]  /*2fc0*/  F2FP.BF16.F32.PACK_AB R18, R19, R18 ;  /* 0x000000121312723e */ /* 0x000fe400000010ff */
[C---:B------:R-:W-:Y:S02]  /*2fd0*/  PRMT R13, R41.reuse, 0x7632, R13 ;  /* 0x00007632290d7816 */ /* 0x040fe4000000000d */
[----:B------:R-:W-:Y:S01]  /*2fe0*/  VIMNMX R20, PT, PT, R20, -0x7fff, !PT ;  /* 0xffff800114147848 */ /* 0x000fe20007fe0100 */
[----:B------:R-:W-:Y:S01]  /*2ff0*/  HFMA2.BF16_V2 R12, R18.H0_H0, R18.H1_H1, -R12.H0_H0 ;  /* 0x30000012120c7231 */ /* 0x000fe2000034080c */
[----:B------:R-:W-:Y:S01]  /*3000*/  PRMT R19, R41, 0x7610, R19 ;  /* 0x0000761029137816 */ /* 0x000fe20000000013 */
[----:B------:R-:W-:Y:S01]  /*3010*/  IMAD.U32 R18, R13, 0x10000, RZ ;  /* 0x000100000d127824 */ /* 0x000fe200078e00ff */
[----:B------:R-:W-:Y:S01]  /*3020*/  I2FP.F32.S32 R20, R20 ;  /* 0x0000001400147245 */ /* 0x000fe20000201400 */
[----:B------:R-:W-:Y:S01]  /*3030*/  HADD2.BF16_V2 R13, R16.H0_H0, R12.H0_H0 ;  /* 0x2000000c100d7230 */ /* 0x000fe20000200800 */
[----:B0-----:R-:W-:Y:S01]  /*3040*/  VIMNMX R21, PT, PT, R21, 0x7fff, PT ;  /* 0x00007fff15157848 */ /* 0x001fe20003fe0100 */
[----:B------:R-:W-:-:S02]  /*3050*/  IMAD.U32 R19, R19, 0x10000, RZ ;  /* 0x0001000013137824 */ /* 0x000fc400078e00ff */
[----:B------:R-:W0:Y:S01]  /*3060*/  F2I.NTZ R18, R18 ;  /* 0x0000001200127305 */ /* 0x000e220000203100 */
[----:B-1----:R-:W-:Y:S01]  /*3070*/  VIMNMX R17, PT, PT, R17, 0x7fff, PT ;  /* 0x00007fff11117848 */ /* 0x002fe20003fe0100 */
[----:B------:R-:W-:Y:S01]  /*3080*/  HADD2.BF16_V2 R16, R13.H0_H0, -R16.H0_H0 ;  /* 0xa00000100d107230 */ /* 0x000fe20000200800 */
[----:B------:R-:W-:Y:S02]  /*3090*/  VIMNMX R21, PT, PT, R21, -0x7fff, !PT ;  /* 0xffff800115157848 */ /* 0x000fe40007fe0100 */
[----:B------:R-:W-:Y:S01]  /*30a0*/  VIMNMX R17, PT, PT, R17, -0x7fff, !PT ;  /* 0xffff800111117848 */ /* 0x000fe20007fe0100 */
[----:B------:R-:W-:Y:S01]  /*30b0*/  HADD2.BF16_V2 R16, R16.H0_H0, -R12.H0_H0 ;  /* 0xa000000c10107230 */ /* 0x000fe20000200800 */
[----:B------:R-:W-:Y:S01]  /*30c0*/  I2FP.F32.S32 R21, R21 ;  /* 0x0000001500157245 */ /* 0x000fe20000201400 */
[----:B------:R-:W1:Y:S01]  /*30d0*/  F2I.NTZ R19, R19 ;  /* 0x0000001300137305 */ /* 0x000e620000203100 */
[----:B------:R-:W-:-:S04]  /*30e0*/  I2FP.F32.S32 R17, R17 ;  /* 0x0000001100117245 */ /* 0x000fc80000201400 */
[----:B------:R-:W-:Y:S02]  /*30f0*/  F2FP.BF16.F32.PACK_AB R20, R17, R20 ;  /* 0x000000141114723e */ /* 0x000fe400000010ff */
[C---:B------:R-:W-:Y:S02]  /*3100*/  PRMT R17, R43.reuse, 0x7632, R17 ;  /* 0x000076322b117816 */ /* 0x040fe40000000011 */
[----:B0-----:R-:W-:Y:S01]  /*3110*/  VIMNMX R18, PT, PT, R18, 0x7fff, PT ;  /* 0x00007fff12127848 */ /* 0x001fe20003fe0100 */
[----:B------:R-:W-:Y:S01]  /*3120*/  HFMA2.BF16_V2 R16, R20.H0_H0, R20.H1_H1, -R16.H0_H0 ;  /* 0x3000001414107231 */ /* 0x000fe20000340810 */
[----:B------:R-:W-:Y:S01]  /*3130*/  PRMT R20, R43, 0x7610, R20 ;  /* 0x000076102b147816 */ /* 0x000fe20000000014 */
[----:B------:R-:W-:Y:S01]  /*3140*/  IMAD.U32 R17, R17, 0x10000, RZ ;  /* 0x0001000011117824 */ /* 0x000fe200078e00ff */
[----:B------:R-:W-:Y:S01]  /*3150*/  VIMNMX R18, PT, PT, R18, -0x7fff, !PT ;  /* 0xffff800112127848 */ /* 0x000fe20007fe0100 */
[----:B------:R-:W-:Y:S01]  /*3160*/  HADD2.BF16_V2 R12, R13.H0_H0, R16.H0_H0 ;  /* 0x200000100d0c7230 */ /* 0x000fe20000200800 */
[----:B-1----:R-:W-:Y:S01]  /*3170*/  VIMNMX R19, PT, PT, R19, 0x7fff, PT ;  /* 0x00007fff13137848 */ /* 0x002fe20003fe0100 */
[----:B------:R-:W-:Y:S01]  /*3180*/  IMAD.U32 R20, R20, 0x10000, RZ ;  /* 0x0001000014147824 */ /* 0x000fe200078e00ff */
[----:B------:R-:W-:Y:S01]  /*3190*/  I2FP.F32.S32 R18, R18 ;  /* 0x0000001200127245 */ /* 0x000fe20000201400 */
[----:B------:R-:W-:Y:S01]  /*31a0*/  HADD2.BF16_V2 R13, R12.H0_H0, -R13.H0_H0 ;  /* 0xa000000d0c0d7230 */ /* 0x000fe20000200800 */
[----:B------:R-:W0:Y:S01]  /*31b0*/  F2I.NTZ R17, R17 ;  /* 0x0000001100117305 */ /* 0x000e220000203100 */
[----:B------:R-:W-:-:S02]  /*31c0*/  VIMNMX R19, PT, PT, R19, -0x7fff, !PT ;  /* 0xffff800113137848 */ /* 0x000fc40007fe0100 */
[----:B------:R-:W-:Y:S01]  /*31d0*/  F2FP.BF16.F32.PACK_AB R21, R18, R21 ;  /* 0x000000151215723e */ /* 0x000fe200000010ff */
[----:B------:R-:W-:Y:S01]  /*31e0*/  HADD2.BF16_V2 R13, R13.H0_H0, -R16.H0_H0 ;  /* 0xa00000100d0d7230 */ /* 0x000fe20000200800 */
[C---:B------:R-:W-:Y:S01]  /*31f0*/  PRMT R16, R22.reuse, 0x7632, R16 ;  /* 0x0000763216107816 */ /* 0x040fe20000000010 */
[----:B------:R-:W-:Y:S01]  /*3200*/  IMAD.U32 R22, R22, 0x10000, RZ ;  /* 0x0001000016167824 */ /* 0x000fe200078e00ff */
[----:B------:R-:W-:Y:S01]  /*3210*/  I2FP.F32.S32 R19, R19 ;  /* 0x0000001300137245 */ /* 0x000fe20000201400 */
[----:B------:R-:W-:Y:S01]  /*3220*/  HFMA2.BF16_V2 R13, R21.H0_H0, R21.H1_H1, -R13.H0_H0 ;  /* 0x30000015150d7231 */ /* 0x000fe2000034080d */
[----:B------:R-:W1:Y:S01]  /*3230*/  F2I.NTZ R20, R20 ;  /* 0x0000001400147305 */ /* 0x000e620000203100 */
[----:B------:R-:W-:Y:S02]  /*3240*/  IMAD.U32 R21, R16, 0x10000, RZ ;  /* 0x0001000010157824 */ /* 0x000fe400078e00ff */
[----:B------:R-:W-:Y:S01]  /*3250*/  HADD2.BF16_V2 R16, R12.H0_H0, R13.H0_H0 ;  /* 0x2000000d0c107230 */ /* 0x000fe20000200800 */
[----:B0-----:R-:W-:-:S03]  /*3260*/  VIMNMX R17, PT, PT, R17, 0x7fff, PT ;  /* 0x00007fff11117848 */ /* 0x001fc60003fe0100 */
[----:B------:R-:W-:Y:S01]  /*3270*/  HADD2.BF16_V2 R12, R16.H0_H0, -R12.H0_H0 ;  /* 0xa000000c100c7230 */ /* 0x000fe20000200800 */
[----:B------:R-:W0:Y:S01]  /*3280*/  F2I.NTZ R21, R21 ;  /* 0x0000001500157305 */ /* 0x000e220000203100 */
[----:B------:R-:W-:Y:S02]  /*3290*/  VIMNMX R17, PT, PT, R17, -0x7fff, !PT ;  /* 0xffff800111117848 */ /* 0x000fe40007fe0100 */
[----:B------:R-:W-:Y:S01]  /*32a0*/  HADD2.BF16_V2 R12, R12.H0_H0, -R13.H0_H0 ;  /* 0xa000000d0c0c7230 */ /* 0x000fe20000200800 */
[----:B------:R-:W-:Y:S02]  /*32b0*/  PRMT R13, R47, 0x7632, R13 ;  /* 0x000076322f0d7816 */ /* 0x000fe4000000000d */
[----:B------:R-:W-:Y:S02]  /*32c0*/  I2FP.F32.S32 R18, R17 ;  /* 0x0000001100127245 */ /* 0x000fe40000201400 */
[----:B-1----:R-:W-:Y:S01]  /*32d0*/  VIMNMX R20, PT, PT, R20, 0x7fff, PT ;  /* 0x00007fff14147848 */ /* 0x002fe20003fe0100 */
[----:B------:R-:W-:Y:S01]  /*32e0*/  IMAD.U32 R17, R13, 0x10000, RZ ;  /* 0x000100000d117824 */ /* 0x000fe200078e00ff */
[----:B------:R-:W-:Y:S01]  /*32f0*/  F2FP.BF16.F32.PACK_AB R19, R18, R19 ;  /* 0x000000131213723e */ /* 0x000fe200000010ff */
[----:B------:R-:W1:Y:S01]  /*3300*/  F2I.NTZ R22, R22 ;  /* 0x0000001600167305 */ /* 0x000e620000203100 */
[----:B------:R-:W-:-:S02]  /*3310*/  VIMNMX R20, PT, PT, R20, -0x7fff, !PT ;  /* 0xffff800114147848 */ /* 0x000fc40007fe0100 */
[----:B------:R-:W-:Y:S01]  /*3320*/  PRMT R18, R47, 0x7610, R18 ;  /* 0x000076102f127816 */ /* 0x000fe20000000012 */
[----:B------:R-:W-:Y:S01]  /*3330*/  HFMA2.BF16_V2 R12, R19.H0_H0, R19.H1_H1, -R12.H0_H0 ;  /* 0x30000013130c7231 */ /* 0x000fe2000034080c */
[----:B0-----:R-:W-:Y:S02]  /*3340*/  VIMNMX R21, PT, PT, R21, 0x7fff, PT ;  /* 0x00007fff15157848 */ /* 0x001fe40003fe0100 */
[----:B------:R-:W-:Y:S01]  /*3350*/  I2FP.F32.S32 R20, R20 ;  /* 0x0000001400147245 */ /* 0x000fe20000201400 */
[----:B------:R-:W0:Y:S01]  /*3360*/  F2I.NTZ R17, R17 ;  /* 0x0000001100117305 */ /* 0x000e220000203100 */
[----:B------:R-:W-:Y:S01]  /*3370*/  VIMNMX R21, PT, PT, R21, -0x7fff, !PT ;  /* 0xffff800115157848 */ /* 0x000fe20007fe0100 */
[----:B------:R-:W-:Y:S01]  /*3380*/  HADD2.BF16_V2 R13, R16.H0_H0, R12.H0_H0 ;  /* 0x2000000c100d7230 */ /* 0x000fe20000200800 */
[----:B------:R-:W-:Y:S01]  /*3390*/  PRMT R19, R49, 0x7632, R19 ;  /* 0x0000763231137816 */ /* 0x000fe20000000013 */
[----:B------:R-:W-:Y:S01]  /*33a0*/  IMAD.U32 R18, R18, 0x10000, RZ ;  /* 0x0001000012127824 */ /* 0x000fe200078e00ff */
[----:B------:R-:W-:Y:S01]  /*33b0*/  I2FP.F32.S32 R21, R21 ;  /* 0x0000001500157245 */ /* 0x000fe20000201400 */
[----:B------:R-:W-:Y:S01]  /*33c0*/  HADD2.BF16_V2 R16, R13.H0_H0, -R16.H0_H0 ;  /* 0xa00000100d107230 */ /* 0x000fe20000200800 */
[----:B-1----:R-:W-:Y:S01]  /*33d0*/  VIMNMX R22, PT, PT, R22, 0x7fff, PT ;  /* 0x00007fff16167848 */ /* 0x002fe20003fe0100 */
[----:B------:R-:W-:Y:S01]  /*33e0*/  IMAD.U32 R19, R19, 0x10000, RZ ;  /* 0x0001000013137824 */ /* 0x000fe200078e00ff */
[----:B------:R-:W-:Y:S01]  /*33f0*/  F2FP.BF16.F32.PACK_AB R20, R21, R20 ;  /* 0x000000141514723e */ /* 0x000fe200000010ff */
[----:B------:R-:W-:Y:S01]  /*3400*/  HADD2.BF16_V2 R16, R16.H0_H0, -R12.H0_H0 ;  /* 0xa000000c10107230 */ /* 0x000fe20000200800 */
[----:B------:R-:W1:Y:S01]  /*3410*/  F2I.NTZ R18, R18 ;  /* 0x0000001200127305 */ /* 0x000e620000203100 */
[----:B------:R-:W-:Y:S01]  /*3420*/  HFMA2.BF16_V2 R21, R51, R14, -RZ ;  /* 0x0000000e33157231 */ /* 0x000fe200003000ff */
[----:B------:R-:W-:Y:S01]  /*3430*/  VIMNMX R22, PT, PT, R22, -0x7fff, !PT ;  /* 0xffff800116167848 */ /* 0x000fe20007fe0100 */
[----:B------:R-:W-:Y:S01]  /*3440*/  HFMA2.BF16_V2 R16, R20.H0_H0, R20.H1_H1, -R16.H0_H0 ;  /* 0x3000001414107231 */ /* 0x000fe20000340810 */
[----:B0-----:R-:W-:-:S02]  /*3450*/  VIMNMX R17, PT, PT, R17, 0x7fff, PT ;  /* 0x00007fff11117848 */ /* 0x001fc40003fe0100 */
[----:B------:R-:W-:Y:S01]  /*3460*/  I2FP.F32.S32 R22, R22 ;  /* 0x0000001600167245 */ /* 0x000fe20000201400 */
[--C-:B------:R-:W-:Y:S01]  /*3470*/  HADD2.BF16_V2 R12, R13.H0_H0, R16.reuse.H0_H0 ;  /* 0x200000100d0c7230 */ /* 0x100fe20000200800 */
[----:B------:R-:W0:Y:S01]  /*3480*/  F2I.NTZ R19, R19 ;  /* 0x0000001300137305 */ /* 0x000e220000203100 */
[----:B------:R-:W-:Y:S02]  /*3490*/  VIMNMX R17, PT, PT, R17, -0x7fff, !PT ;  /* 0xffff800111117848 */ /* 0x000fe40007fe0100 */
[----:B------:R-:W-:Y:S01]  /*34a0*/  HADD2.BF16_V2 R13, R12.H0_H0, -R13.H0_H0 ;  /* 0xa000000d0c0d7230 */ /* 0x000fe20000200800 */
[----:B------:R-:W-:Y:S02]  /*34b0*/  PRMT R20, R49, 0x7610, R20 ;  /* 0x0000761031147816 */ /* 0x000fe40000000014 */
[----:B------:R-:W-:Y:S01]  /*34c0*/  I2FP.F32.S32 R17, R17 ;  /* 0x0000001100117245 */ /* 0x000fe20000201400 */
[----:B------:R-:W-:Y:S01]  /*34d0*/  HADD2.BF16_V2 R13, R13.H0_H0, -R16.H0_H0 ;  /* 0xa00000100d0d7230 */ /* 0x000fe20000200800 */
[----:B------:R-:W-:Y:S01]  /*34e0*/  PRMT R16, R21, 0x7632, R16 ;  /* 0x0000763215107816 */ /* 0x000fe20000000010 */
[----:B------:R-:W-:Y:S01]  /*34f0*/  IMAD.U32 R20, R20, 0x10000, RZ ;  /* 0x0001000014147824 */ /* 0x000fe200078e00ff */
[----:B------:R-:W-:Y:S01]  /*3500*/  F2FP.BF16.F32.PACK_AB R22, R17, R22 ;  /* 0x000000161116723e */ /* 0x000fe200000010ff */
[----:B------:R-:W-:Y:S01]  /*3510*/  IMAD.U32 R21, R21, 0x10000, RZ ;  /* 0x0001000015157824 */ /* 0x000fe200078e00ff */
[----:B-1----:R-:W-:Y:S01]  /*3520*/  VIMNMX R18, PT, PT, R18, 0x7fff, PT ;  /* 0x00007fff12127848 */ /* 0x002fe20003fe0100 */
[----:B------:R-:W-:-:S02]  /*3530*/  IMAD.U32 R17, R16, 0x10000, RZ ;  /* 0x0001000010117824 */ /* 0x000fc400078e00ff */
[----:B------:R-:W-:Y:S01]  /*3540*/  HFMA2.BF16_V2 R13, R22.H0_H0, R22.H1_H1, -R13.H0_H0 ;  /* 0x30000016160d7231 */ /* 0x000fe2000034080d */
[----:B0-----:R-:W-:Y:S01]  /*3550*/  VIMNMX R19, PT, PT, R19, 0x7fff, PT ;  /* 0x00007fff13137848 */ /* 0x001fe20003fe0100 */
[----:B------:R-:W0:Y:S01]  /*3560*/  F2I.NTZ R20, R20 ;  /* 0x0000001400147305 */ /* 0x000e220000203100 */
[----:B------:R-:W-:Y:S01]  /*3570*/  VIMNMX R18, PT, PT, R18, -0x7fff, !PT ;  /* 0xffff800112127848 */ /* 0x000fe20007fe0100 */
[--C-:B------:R-:W-:Y:S01]  /*3580*/  HADD2.BF16_V2 R16, R12.H0_H0, R13.reuse.H0_H0 ;  /* 0x2000000d0c107230 */ /* 0x100fe20000200800 */
[----:B------:R-:W-:Y:S01]  /*3590*/  VIMNMX R19, PT, PT, R19, -0x7fff, !PT ;  /* 0xffff800113137848 */ /* 0x000fe20007fe0100 */
[----:B------:R-:W-:Y:S01]  /*35a0*/  HMUL2.BF16_V2 R22, R57, R14 ;  /* 0x0000000e39167232 */ /* 0x000fe20000200000 */
[----:B------:R-:W-:Y:S01]  /*35b0*/  I2FP.F32.S32 R18, R18 ;  /* 0x0000001200127245 */ /* 0x000fe20000201400 */
[----:B------:R-:W-:Y:S01]  /*35c0*/  HADD2.BF16_V2 R12, R16.H0_H0, -R12.H0_H0 ;  /* 0xa000000c100c7230 */ /* 0x000fe20000200800 */
[----:B------:R-:W-:Y:S01]  /*35d0*/  I2FP.F32.S32 R19, R19 ;  /* 0x0000001300137245 */ /* 0x000fe20000201400 */
[----:B------:R-:W1:Y:S02]  /*35e0*/  F2I.NTZ R17, R17 ;  /* 0x0000001100117305 */ /* 0x000e640000203100 */
[----:B------:R-:W-:Y:S01]  /*35f0*/  HADD2.BF16_V2 R12, R12.H0_H0, -R13.H0_H0 ;  /* 0xa000000d0c0c7230 */ /* 0x000fe20000200800 */
[----:B------:R-:W-:-:S02]  /*3600*/  F2FP.BF16.F32.PACK_AB R18, R19, R18 ;  /* 0x000000121312723e */ /* 0x000fc400000010ff */
[----:B------:R-:W-:Y:S02]  /*3610*/  PRMT R13, R53, 0x7632, R13 ;  /* 0x00007632350d7816 */ /* 0x000fe4000000000d */
[----:B0-----:R-:W-:Y:S01]  /*3620*/  VIMNMX R20, PT, PT, R20, 0x7fff, PT ;  /* 0x00007fff14147848 */ /* 0x001fe20003fe0100 */
[----:B------:R-:W-:Y:S01]  /*3630*/  HFMA2.BF16_V2 R12, R18.H0_H0, R18.H1_H1, -R12.H0_H0 ;  /* 0x30000012120c7231 */ /* 0x000fe2000034080c */
[----:B------:R-:W0:Y:S01]  /*3640*/  F2I.NTZ R21, R21 ;  /* 0x0000001500157305 */ /* 0x000e220000203100 */
[----:B------:R-:W-:Y:S01]  /*3650*/  IMAD.U32 R18, R13, 0x10000, RZ ;  /* 0x000100000d127824 */ /* 0x000fe200078e00ff */
[----:B------:R-:W-:Y:S01]  /*3660*/  VIMNMX R20, PT, PT, R20, -0x7fff, !PT ;  /* 0xffff800114147848 */ /* 0x000fe20007fe0100 */
[----:B------:R-:W-:Y:S01]  /*3670*/  HADD2.BF16_V2 R13, R16.H0_H0, R12.H0_H0 ;  /* 0x2000000c100d7230 */ /* 0x000fe20000200800 */
[----:B------:R-:W-:Y:S02]  /*3680*/  PRMT R19, R53, 0x7610, R19 ;  /* 0x0000761035137816 */ /* 0x000fe40000000013 */
[----:B-1----:R-:W-:Y:S01]  /*3690*/  VIMNMX R17, PT, PT, R17, 0x7fff, PT ;  /* 0x00007fff11117848 */ /* 0x002fe20003fe0100 */
[----:B------:R-:W-:Y:S01]  /*36a0*/  HADD2.BF16_V2 R16, R13.H0_H0, -R16.H0_H0 ;  /* 0xa00000100d107230 */ /* 0x000fe20000200800 */
[----:B------:R-:W1:Y:S01]  /*36b0*/  F2I.NTZ R18, R18 ;  /* 0x0000001200127305 */ /* 0x000e620000203100 */
[----:B------:R-:W-:Y:S01]  /*36c0*/  I2FP.F32.S32 R20, R20 ;  /* 0x0000001400147245 */ /* 0x000fe20000201400 */
[----:B------:R-:W-:Y:S01]  /*36d0*/  IMAD.U32 R19, R19, 0x10000, RZ ;  /* 0x0001000013137824 */ /* 0x000fe200078e00ff */
[----:B------:R-:W-:Y:S01]  /*36e0*/  VIMNMX R17, PT, PT, R17, -0x7fff, !PT ;  /* 0xffff800111117848 */ /* 0x000fe20007fe0100 */
[----:B------:R-:W-:-:S03]  /*36f0*/  HADD2.BF16_V2 R16, R16.H0_H0, -R12.H0_H0 ;  /* 0xa000000c10107230 */ /* 0x000fc60000200800 */
[----:B------:R-:W-:Y:S01]  /*3700*/  I2FP.F32.S32 R17, R17 ;  /* 0x0000001100117245 */ /* 0x000fe20000201400 */
[----:B------:R-:W2:Y:S01]  /*3710*/  F2I.NTZ R19, R19 ;  /* 0x0000001300137305 */ /* 0x000ea20000203100 */
[----:B0-----:R-:W-:Y:S02]  /*3720*/  VIMNMX R21, PT, PT, R21, 0x7fff, PT ;  /* 0x00007fff15157848 */ /* 0x001fe40003fe0100 */
[----:B------:R-:W-:Y:S02]  /*3730*/  F2FP.BF16.F32.PACK_AB R20, R17, R20 ;  /* 0x000000141114723e */ /* 0x000fe400000010ff */
[----:B------:R-:W-:Y:S02]  /*3740*/  PRMT R17, R55, 0x7632, R17 ;  /* 0x0000763237117816 */ /* 0x000fe40000000011 */
[----:B-1----:R-:W-:Y:S01]  /*3750*/  VIMNMX R18, PT, PT, R18, 0x7fff, PT ;  /* 0x00007fff12127848 */ /* 0x002fe20003fe0100 */
[----:B------:R-:W-:Y:S01]  /*3760*/  HFMA2.BF16_V2 R16, R20.H0_H0, R20.H1_H1, -R16.H0_H0 ;  /* 0x3000001414107231 */ /* 0x000fe20000340810 */
[----:B------:R-:W-:Y:S01]  /*3770*/  VIMNMX R21, PT, PT, R21, -0x7fff, !PT ;  /* 0xffff800115157848 */ /* 0x000fe20007fe0100 */
[----:B------:R-:W-:Y:S01]  /*3780*/  IMAD.U32 R17, R17, 0x10000, RZ ;  /* 0x0001000011117824 */ /* 0x000fe200078e00ff */
[----:B------:R-:W-:Y:S01]  /*3790*/  VIMNMX R18, PT, PT, R18, -0x7fff, !PT ;  /* 0xffff800112127848 */ /* 0x000fe20007fe0100 */
[----:B------:R-:W-:Y:S01]  /*37a0*/  HADD2.BF16_V2 R12, R13.H0_H0, R16.H0_H0 ;  /* 0x200000100d0c7230 */ /* 0x000fe20000200800 */
[----:B------:R-:W-:-:S02]  /*37b0*/  I2FP.F32.S32 R21, R21 ;  /* 0x0000001500157245 */ /* 0x000fc40000201400 */
[----:B------:R-:W-:Y:S01]  /*37c0*/  I2FP.F32.S32 R18, R18 ;  /* 0x0000001200127245 */ /* 0x000fe20000201400 */
[----:B------:R-:W-:Y:S01]  /*37d0*/  HADD2.BF16_V2 R13, R12.H0_H0, -R13.H0_H0 ;  /* 0xa000000d0c0d7230 */ /* 0x000fe20000200800 */
[----:B------:R-:W0:Y:S01]  /*37e0*/  F2I.NTZ R17, R17 ;  /* 0x0000001100117305 */ /* 0x000e220000203100 */
[----:B------:R-:W-:Y:S02]  /*37f0*/  PRMT R20, R55, 0x7610, R20 ;  /* 0x0000761037147816 */ /* 0x000fe40000000014 */
[----:B------:R-:W-:Y:S01]  /*3800*/  F2FP.BF16.F32.PACK_AB R21, R18, R21 ;  /* 0x000000151215723e */ /* 0x000fe200000010ff */
[----:B------:R-:W-:Y:S01]  /*3810*/  HADD2.BF16_V2 R13, R13.H0_H0, -R16.H0_H0 ;  /* 0xa00000100d0d7230 */ /* 0x000fe20000200800 */
[----:B------:R-:W-:Y:S01]  /*3820*/  PRMT R16, R22, 0x7632, R16 ;  /* 0x0000763216107816 */ /* 0x000fe20000000010 */
[----:B------:R-:W-:Y:S01]  /*3830*/  IMAD.U32 R20, R20, 0x10000, RZ ;  /* 0x0001000014147824 */ /* 0x000fe200078e00ff */
[----:B--2---:R-:W-:Y:S01]  /*3840*/  VIMNMX R19, PT, PT, R19, 0x7fff, PT ;  /* 0x00007fff13137848 */ /* 0x004fe20003fe0100 */
[----:B------:R-:W-:-:S02]  /*3850*/  HFMA2.BF16_V2 R13, R21.H0_H0, R21.H1_H1, -R13.H0_H0 ;  /* 0x30000015150d7231 */ /* 0x000fc4000034080d */
[----:B------:R-:W-:Y:S02]  /*3860*/  IMAD.U32 R22, R22, 0x10000, RZ ;  /* 0x0001000016167824 */ /* 0x000fe400078e00ff */
[----:B------:R-:W-:Y:S02]  /*3870*/  IMAD.U32 R21, R16, 0x10000, RZ ;  /* 0x0001000010157824 */ /* 0x000fe400078e00ff */
[----:B------:R-:W-:Y:S01]  /*3880*/  HADD2.BF16_V2 R16, R12.H0_H0, R13.H0_H0 ;  /* 0x2000000d0c107230 */ /* 0x000fe20000200800 */
[----:B------:R-:W1:Y:S01]  /*3890*/  F2I.NTZ R20, R20 ;  /* 0x0000001400147305 */ /* 0x000e620000203100 */
[----:B------:R-:W-:Y:S02]  /*38a0*/  VIMNMX R19, PT, PT, R19, -0x7fff, !PT ;  /* 0xffff800113137848 */ /* 0x000fe40007fe0100 */
[----:B0-----:R-:W-:Y:S01]  /*38b0*/  VIMNMX R17, PT, PT, R17, 0x7fff, PT ;  /* 0x00007fff11117848 */ /* 0x001fe20003fe0100 */
[----:B------:R-:W-:Y:S01]  /*38c0*/  HADD2.BF16_V2 R12, R16.H0_H0, -R12.H0_H0 ;  /* 0xa000000c100c7230 */ /* 0x000fe20000200800 */
[----:B------:R-:W-:-:S02]  /*38d0*/  I2FP.F32.S32 R19, R19 ;  /* 0x0000001300137245 */ /* 0x000fc40000201400 */
[----:B------:R-:W-:Y:S01]  /*38e0*/  VIMNMX R17, PT, PT, R17, -0x7fff, !PT ;  /* 0xffff800111117848 */ /* 0x000fe20007fe0100 */
[----:B------:R-:W0:Y:S01]  /*38f0*/  F2I.NTZ R21, R21 ;  /* 0x0000001500157305 */ /* 0x000e220000203100 */
[----:B------:R-:W-:Y:S01]  /*3900*/  HADD2.BF16_V2 R12, R12.H0_H0, -R13.H0_H0 ;  /* 0xa000000d0c0c7230 */ /* 0x000fe20000200800 */
[----:B------:R-:W-:Y:S02]  /*3910*/  PRMT R13, R59, 0x7632, R13 ;  /* 0x000076323b0d7816 */ /* 0x000fe4000000000d */
[----:B------:R-:W-:-:S03]  /*3920*/  I2FP.F32.S32 R18, R17 ;  /* 0x0000001100127245 */ /* 0x000fc60000201400 */
[----:B------:R-:W-:Y:S01]  /*3930*/  IMAD.U32 R17, R13, 0x10000, RZ ;  /* 0x000100000d117824 */ /* 0x000fe200078e00ff */
[----:B------:R-:W-:Y:S01]  /*3940*/  F2FP.BF16.F32.PACK_AB R19, R18, R19 ;  /* 0x000000131213723e */ /* 0x000fe200000010ff */
[----:B------:R-:W2:Y:S01]  /*3950*/  F2I.NTZ R22, R22 ;  /* 0x0000001600167305 */ /* 0x000ea20000203100 */
[----:B-1----:R-:W-:Y:S02]  /*3960*/  VIMNMX R20, PT, PT, R20, 0x7fff, PT ;  /* 0x00007fff14147848 */ /* 0x002fe40003fe0100 */
[----:B------:R-:W-:Y:S01]  /*3970*/  PRMT R18, R59, 0x7610, R18 ;  /* 0x000076103b127816 */ /* 0x000fe20000000012 */
[----:B------:R-:W-:Y:S01]  /*3980*/  HFMA2.BF16_V2 R12, R19.H0_H0, R19.H1_H1, -R12.H0_H0 ;  /* 0x30000013130c7231 */ /* 0x000fe2000034080c */
[----:B------:R-:W-:Y:S02]  /*3990*/  VIMNMX R20, PT, PT, R20, -0x7fff, !PT ;  /* 0xffff800114147848 */ /* 0x000fe40007fe0100 */
[----:B0-----:R-:W-:Y:S01]  /*39a0*/  VIMNMX R21, PT, PT, R21, 0x7fff, PT ;  /* 0x00007fff15157848 */ /* 0x001fe20003fe0100 */
[----:B------:R-:W0:Y:S01]  /*39b0*/  F2I.NTZ R17, R17 ;  /* 0x0000001100117305 */ /* 0x000e220000203100 */
[----:B------:R-:W-:Y:S01]  /*39c0*/  HADD2.BF16_V2 R13, R16.H0_H0, R12.H0_H0 ;  /* 0x2000000c100d7230 */ /* 0x000fe20000200800 */
[----:B------:R-:W-:Y:S01]  /*39d0*/  I2FP.F32.S32 R20, R20 ;  /* 0x0000001400147245 */ /* 0x000fe20000201400 */
[----:B------:R-:W-:Y:S01]  /*39e0*/  IMAD.U32 R18, R18, 0x10000, RZ ;  /* 0x0001000012127824 */ /* 0x000fe200078e00ff */
[----:B------:R-:W-:Y:S01]  /*39f0*/  VIMNMX R21, PT, PT, R21, -0x7fff, !PT ;  /* 0xffff800115157848 */ /* 0x000fe20007fe0100 */
[----:B------:R-:W-:Y:S01]  /*3a00*/  HADD2.BF16_V2 R16, R13.H0_H0, -R16.H0_H0 ;  /* 0xa00000100d107230 */ /* 0x000fe20000200800 */
[----:B------:R-:W-:-:S02]  /*3a10*/  PRMT R19, R61, 0x7632, R19 ;  /* 0x000076323d137816 */ /* 0x000fc40000000013 */
[----:B------:R-:W-:Y:S01]  /*3a20*/  I2FP.F32.S32 R21, R21 ;  /* 0x0000001500157245 */ /* 0x000fe20000201400 */
[----:B------:R-:W-:Y:S01]  /*3a30*/  HADD2.BF16_V2 R16, R16.H0_H0, -R12.H0_H0 ;  /* 0xa000000c10107230 */ /* 0x000fe20000200800 */
[----:B--2---:R-:W-:Y:S01]  /*3a40*/  VIMNMX R22, PT, PT, R22, 0x7fff, PT ;  /* 0x00007fff16167848 */ /* 0x004fe20003fe0100 */
[----:B------:R-:W-:Y:S01]  /*3a50*/  IMAD.U32 R19, R19, 0x10000, RZ ;  /* 0x0001000013137824 */ /* 0x000fe200078e00ff */
[----:B------:R-:W-:Y:S01]  /*3a60*/  F2FP.BF16.F32.PACK_AB R20, R21, R20 ;  /* 0x000000141514723e */ /* 0x000fe200000010ff */
[----:B------:R-:W1:Y:S01]  /*3a70*/  F2I.NTZ R18, R18 ;  /* 0x0000001200127305 */ /* 0x000e620000203100 */
[----:B------:R-:W-:Y:S01]  /*3a80*/  HFMA2.BF16_V2 R21, R63, R14, -RZ ;  /* 0x0000000e3f157231 */ /* 0x000fe200003000ff */
[----:B0-----:R-:W-:Y:S02]  /*3a90*/  VIMNMX R17, PT, PT, R17, 0x7fff, PT ;  /* 0x00007fff11117848 */ /* 0x001fe40003fe0100 */
[----:B------:R-:W-:Y:S01]  /*3aa0*/  HFMA2.BF16_V2 R16, R20.H0_H0, R20.H1_H1, -R16.H0_H0 ;  /* 0x3000001414107231 */ /* 0x000fe20000340810 */
[----:B------:R-:W-:-:S02]  /*3ab0*/  VIMNMX R22, PT, PT, R22, -0x7fff, !PT ;  /* 0xffff800116167848 */ /* 0x000fc40007fe0100 */
[----:B------:R-:W-:Y:S01]  /*3ac0*/  VIMNMX R17, PT, PT, R17, -0x7fff, !PT ;  /* 0xffff800111117848 */ /* 0x000fe20007fe0100 */
[----:B------:R-:W0:Y:S01]  /*3ad0*/  F2I.NTZ R19, R19 ;  /* 0x0000001300137305 */ /* 0x000e220000203100 */
[--C-:B------:R-:W-:Y:S01]  /*3ae0*/  HADD2.BF16_V2 R12, R13.H0_H0, R16.reuse.H0_H0 ;  /* 0x200000100d0c7230 */ /* 0x100fe20000200800 */
[----:B------:R-:W-:Y:S02]  /*3af0*/  I2FP.F32.S32 R22, R22 ;  /* 0x0000001600167245 */ /* 0x000fe40000201400 */
[----:B------:R-:W-:Y:S01]  /*3b00*/  I2FP.F32.S32 R17, R17 ;  /* 0x0000001100117245 */ /* 0x000fe20000201400 */
[----:B------:R-:W-:Y:S01]  /*3b10*/  HADD2.BF16_V2 R13, R12.H0_H0, -R13.H0_H0 ;  /* 0xa000000d0c0d7230 */ /* 0x000fe20000200800 */
[----:B------:R-:W-:Y:S02]  /*3b20*/  PRMT R20, R61, 0x7610, R20 ;  /* 0x000076103d147816 */ /* 0x000fe40000000014 */
[----:B------:R-:W-:Y:S01]  /*3b30*/  F2FP.BF16.F32.PACK_AB R22, R17, R22 ;  /* 0x000000161116723e */ /* 0x000fe200000010ff */
[----:B------:R-:W-:Y:S01]  /*3b40*/  HADD2.BF16_V2 R13, R13.H0_H0, -R16.H0_H0 ;  /* 0xa00000100d0d7230 */ /* 0x000fe20000200800 */
[----:B------:R-:W-:Y:S01]  /*3b50*/  PRMT R16, R21, 0x7632, R16 ;  /* 0x0000763215107816 */ /* 0x000fe20000000010 */
[----:B------:R-:W-:Y:S01]  /*3b60*/  IMAD.U32 R20, R20, 0x10000, RZ ;  /* 0x0001000014147824 */ /* 0x000fe200078e00ff */
[----:B-1----:R-:W-:Y:S01]  /*3b70*/  VIMNMX R18, PT, PT, R18, 0x7fff, PT ;  /* 0x00007fff12127848 */ /* 0x002fe20003fe0100 */
[----:B------:R-:W-:-:S02]  /*3b80*/  HFMA2.BF16_V2 R13, R22.H0_H0, R22.H1_H1, -R13.H0_H0 ;  /* 0x30000016160d7231 */ /* 0x000fc4000034080d */
[----:B------:R-:W-:Y:S01]  /*3b90*/  IMAD.U32 R21, R21, 0x10000, RZ ;  /* 0x0001000015157824 */ /* 0x000fe200078e00ff */
[----:B0-----:R-:W-:Y:S01]  /*3ba0*/  VIMNMX R19, PT, PT, R19, 0x7fff, PT ;  /* 0x00007fff13137848 */ /* 0x001fe20003fe0100 */
[----:B------:R-:W-:Y:S02]  /*3bb0*/  IMAD.U32 R17, R16, 0x10000, RZ ;  /* 0x0001000010117824 */ /* 0x000fe400078e00ff */
[--C-:B------:R-:W-:Y:S01]  /*3bc0*/  HADD2.BF16_V2 R16, R12.H0_H0, R13.reuse.H0_H0 ;  /* 0x2000000d0c107230 */ /* 0x100fe20000200800 */
[----:B------:R-:W-:Y:S01]  /*3bd0*/  VIMNMX R18, PT, PT, R18, -0x7fff, !PT ;  /* 0xffff800112127848 */ /* 0x000fe20007fe0100 */
[----:B------:R-:W0:Y:S01]  /*3be0*/  F2I.NTZ R20, R20 ;  /* 0x0000001400147305 */ /* 0x000e220000203100 */
[----:B------:R-:W-:Y:S01]  /*3bf0*/  VIMNMX R19, PT, PT, R19, -0x7fff, !PT ;  /* 0xffff800113137848 */ /* 0x000fe20007fe0100 */
[----:B------:R-:W-:Y:S01]  /*3c00*/  HADD2.BF16_V2 R12, R16.H0_H0, -R12.H0_H0 ;  /* 0xa000000c100c7230 */ /* 0x000fe20000200800 */
[----:B------:R-:W-:Y:S01]  /*3c10*/  I2FP.F32.S32 R18, R18 ;  /* 0x0000001200127245 */ /* 0x000fe20000201400 */
[----:B------:R-:W-:Y:S01]  /*3c20*/  HMUL2.BF16_V2 R22, R69, R14 ;  /* 0x0000000e45167232 */ /* 0x000fe20000200000 */
[----:B------:R-:W-:Y:S01]  /*3c30*/  I2FP.F32.S32 R19, R19 ;  /* 0x0000001300137245 */ /* 0x000fe20000201400 */
[----:B------:R-:W-:Y:S01]  /*3c40*/  HADD2.BF16_V2 R12, R12.H0_H0, -R13.H0_H0 ;  /* 0xa000000d0c0c7230 */ /* 0x000fe20000200800 */
[----:B------:R-:W-:Y:S01]  /*3c50*/  PRMT R13, R65, 0x7632, R13 ;  /* 0x00007632410d7816 */ /* 0x000fe2000000000d */
[----:B------:R-:W1:Y:S01]  /*3c60*/  F2I.NTZ R17, R17 ;  /* 0x0000001100117305 */ /* 0x000e620000203100 */
[----:B------:R-:W-:-:S02]  /*3c70*/  F2FP.BF16.F32.PACK_AB R18, R19, R18 ;  /* 0x000000121312723e */ /* 0x000fc400000010ff */
[----:B------:R-:W-:-:S03]  /*3c80*/  PRMT R19, R65, 0x7610, R19 ;  /* 0x0000761041137816 */ /* 0x000fc60000000013 */
[----:B------:R-:W-:Y:S02]  /*3c90*/  HFMA2.BF16_V2 R12, R18.H0_H0, R18.H1_H1, -R12.H0_H0 ;  /* 0x30000012120c7231 */ /* 0x000fe4000034080c */
[----:B------:R-:W-:Y:S01]  /*3ca0*/  IMAD.U32 R18, R13, 0x10000, RZ ;  /* 0x000100000d127824 */ /* 0x000fe200078e00ff */
[----:B0-----:R-:W-:Y:S01]  /*3cb0*/  VIMNMX R20, PT, PT, R20, 0x7fff, PT ;  /* 0x00007fff14147848 */ /* 0x001fe20003fe0100 */
[----:B------:R-:W0:Y:S01]  /*3cc0*/  F2I.NTZ R21, R21 ;  /* 0x0000001500157305 */ /* 0x000e220000203100 */
[----:B------:R-:W-:Y:S02]  /*3cd0*/  HADD2.BF16_V2 R13, R16.H0_H0, R12.H0_H0 ;  /* 0x2000000c100d7230 */ /* 0x000fe40000200800 */
[----:B------:R-:W-:Y:S01]  /*3ce0*/  IMAD.U32 R19, R19, 0x10000, RZ ;  /* 0x0001000013137824 */ /* 0x000fe200078e00ff */
[----:B------:R-:W-:Y:S01]  /*3cf0*/  VIMNMX R20, PT, PT, R20, -0x7fff, !PT ;  /* 0xffff800114147848 */ /* 0x000fe20007fe0100 */
[----:B------:R-:W-:Y:S01]  /*3d00*/  HADD2.BF16_V2 R16, R13.H0_H0, -R16.H0_H0 ;  /* 0xa00000100d107230 */ /* 0x000fe20000200800 */
[----:B-1----:R-:W-:-:S02]  /*3d10*/  VIMNMX R17, PT, PT, R17, 0x7fff, PT ;  /* 0x00007fff11117848 */ /* 0x002fc40003fe0100 */
[----:B------:R-:W1:Y:S01]  /*3d20*/  F2I.NTZ R18, R18 ;  /* 0x0000001200127305 */ /* 0x000e620000203100 */
[----:B------:R-:W-:Y:S01]  /*3d30*/  I2FP.F32.S32 R20, R20 ;  /* 0x0000001400147245 */ /* 0x000fe20000201400 */
[----:B------:R-:W-:Y:S01]  /*3d40*/  HADD2.BF16_V2 R16, R16.H0_H0, -R12.H0_H0 ;  /* 0xa000000c10107230 */ /* 0x000fe20000200800 */
[----:B------:R-:W-:-:S04]  /*3d50*/  VIMNMX R17, PT, PT, R17, -0x7fff, !PT ;  /* 0xffff800111117848 */ /* 0x000fc80007fe0100 */
        /* <DEDUP_REMOVED lines=23> */
[----:B------:R-:W-:Y:S01]  /*3ed0*/  IMAD.U32 R21, R16, 0x10000, RZ ;  /* 0x0001000010157824 */ /* 0x000fe200078e00ff */
[----:B------:R-:W1:Y:S01]  /*3ee0*/  F2I.NTZ R20, R20 ;  /* 0x0000001400147305 */ /* 0x000e620000203100 */
[----:B------:R-:W-:Y:S01]  /*3ef0*/  VIMNMX R19, PT, PT, R19, -0x7fff, !PT ;  /* 0xffff800113137848 */ /* 0x000fe20007fe0100 */
[--C-:B------:R-:W-:Y:S01]  /*3f00*/  HADD2.BF16_V2 R16, R12.H0_H0, R13.reuse.H0_H0 ;  /* 0x2000000d0c107230 */ /* 0x100fe20000200800 */
[----:B0-----:R-:W-:Y:S02]  /*3f10*/  VIMNMX R17, PT, PT, R17, 0x7fff, PT ;  /* 0x00007fff11117848 */ /* 0x001fe40003fe0100 */
[----:B------:R-:W-:Y:S01]  /*3f20*/  I2FP.F32.S32 R19, R19 ;  /* 0x0000001300137245 */ /* 0x000fe20000201400 */
[----:B------:R-:W-:Y:S01]  /*3f30*/  HADD2.BF16_V2 R12, R16.H0_H0, -R12.H0_H0 ;  /* 0xa000000c100c7230 */ /* 0x000fe20000200800 */
[----:B------:R-:W-:Y:S01]  /*3f40*/  VIMNMX R17, PT, PT, R17, -0x7fff, !PT ;  /* 0xffff800111117848 */ /* 0x000fe20007fe0100 */
[----:B------:R-:W0:Y:S02]  /*3f50*/  F2I.NTZ R21, R21 ;  /* 0x0000001500157305 */ /* 0x000e240000203100 */
[----:B------:R-:W-:Y:S01]  /*3f60*/  HADD2.BF16_V2 R12, R12.H0_H0, -R13.H0_H0 ;  /* 0xa000000d0c0c7230 */ /* 0x000fe20000200800 */
[----:B------:R-:W-:-:S02]  /*3f70*/  I2FP.F32.S32 R18, R17 ;  /* 0x0000001100127245 */ /* 0x000fc40000201400 */
[----:B------:R-:W-:Y:S02]  /*3f80*/  PRMT R13, R71, 0x7632, R13 ;  /* 0x00007632470d7816 */ /* 0x000fe4000000000d */
[----:B------:R-:W-:Y:S01]  /*3f90*/  F2FP.BF16.F32.PACK_AB R19, R18, R19 ;  /* 0x000000131213723e */ /* 0x000fe200000010ff */
[----:B------:R-:W2:Y:S01]  /*3fa0*/  F2I.NTZ R22, R22 ;  /* 0x0000001600167305 */ /* 0x000ea20000203100 */
[----:B-1----:R-:W-:Y:S01]  /*3fb0*/  VIMNMX R20, PT, PT, R20, 0x7fff, PT ;  /* 0x00007fff14147848 */ /* 0x002fe20003fe0100 */
[----:B------:R-:W-:Y:S01]  /*3fc0*/  IMAD.U32 R17, R13, 0x10000, RZ ;  /* 0x000100000d117824 */ /* 0x000fe200078e00ff */
[----:B------:R-:W-:Y:S01]  /*3fd0*/  PRMT R18, R71, 0x7610, R18 ;  /* 0x0000761047127816 */ /* 0x000fe20000000012 */
[----:B------:R-:W-:Y:S01]  /*3fe0*/  HFMA2.BF16_V2 R12, R19.H0_H0, R19.H1_H1, -R12.H0_H0 ;  /* 0x30000013130c7231 */ /* 0x000fe2000034080c */
[----:B------:R-:W-:Y:S02]  /*3ff0*/  VIMNMX R20, PT, PT, R20, -0x7fff, !PT ;  /* 0xffff800114147848 */ /* 0x000fe40007fe0100 */
[----:B0-----:R-:W-:Y:S01]  /*4000*/  VIMNMX R21, PT, PT, R21, 0x7fff, PT ;  /* 0x00007fff15157848 */ /* 0x001fe20003fe0100 */
[----:B------:R-:W-:Y:S01]  /*4010*/  HADD2.BF16_V2 R13, R16.H0_H0, R12.H0_H0 ;  /* 0x2000000c100d7230 */ /* 0x000fe20000200800 */
[----:B------:R-:W-:Y:S01]  /*4020*/  I2FP.F32.S32 R20, R20 ;  /* 0x0000001400147245 */ /* 0x000fe20000201400 */
[----:B------:R-:W0:Y:S01]  /*4030*/  F2I.NTZ R17, R17 ;  /* 0x0000001100117305 */ /* 0x000e220000203100 */
[----:B------:R-:W-:Y:S01]  /*4040*/  VIMNMX R21, PT, PT, R21, -0x7fff, !PT ;  /* 0xffff800115157848 */ /* 0x000fe20007fe0100 */
[----:B------:R-:W-:Y:S01]  /*4050*/  HADD2.BF16_V2 R16, R13.H0_H0, -R16.H0_H0 ;  /* 0xa00000100d107230 */ /* 0x000fe20000200800 */
[----:B------:R-:W-:Y:S01]  /*4060*/  PRMT R19, R73, 0x7632, R19 ;  /* 0x0000763249137816 */ /* 0x000fe20000000013 */
[----:B------:R-:W-:Y:S01]  /*4070*/  IMAD.U32 R18, R18, 0x10000, RZ ;  /* 0x0001000012127824 */ /* 0x000fe200078e00ff */
[----:B------:R-:W-:Y:S01]  /*4080*/  I2FP.F32.S32 R21, R21 ;  /* 0x0000001500157245 */ /* 0x000fe20000201400 */
[----:B------:R-:W-:Y:S01]  /*4090*/  HADD2.BF16_V2 R16, R16.H0_H0, -R12.H0_H0 ;  /* 0xa000000c10107230 */ /* 0x000fe20000200800 */
[----:B--2---:R-:W-:Y:S01]  /*40a0*/  VIMNMX R22, PT, PT, R22, 0x7fff, PT ;  /* 0x00007fff16167848 */ /* 0x004fe20003fe0100 */
[----:B------:R-:W-:Y:S01]  /*40b0*/  IMAD.U32 R19, R19, 0x10000, RZ ;  /* 0x0001000013137824 */ /* 0x000fe200078e00ff */
[----:B------:R-:W-:Y:S01]  /*40c0*/  F2FP.BF16.F32.PACK_AB R20, R21, R20 ;  /* 0x000000141514723e */ /* 0x000fe200000010ff */
[----:B------:R-:W1:Y:S01]  /*40d0*/  F2I.NTZ R18, R18 ;  /* 0x0000001200127305 */ /* 0x000e620000203100 */
[----:B------:R-:W-:-:S02]  /*40e0*/  VIMNMX R22, PT, PT, R22, -0x7fff, !PT ;  /* 0xffff800116167848 */ /* 0x000fc40007fe0100 */
[----:B------:R-:W-:Y:S01]  /*40f0*/  PRMT R21, R15, 0x5410, R74 ;  /* 0x000054100f157816 */ /* 0x000fe2000000004a */
[----:B------:R-:W-:Y:S01]  /*4100*/  HFMA2.BF16_V2 R16, R20.H0_H0, R20.H1_H1, -R16.H0_H0 ;  /* 0x3000001414107231 */ /* 0x000fe20000340810 */
[----:B0-----:R-:W-:Y:S02]  /*4110*/  VIMNMX R17, PT, PT, R17, 0x7fff, PT ;  /* 0x00007fff11117848 */ /* 0x001fe40003fe0100 */
[----:B------:R-:W-:Y:S01]  /*4120*/  PRMT R20, R73, 0x7610, R20 ;  /* 0x0000761049147816 */ /* 0x000fe20000000014 */
[--C-:B------:R-:W-:Y:S01]  /*4130*/  HADD2.BF16_V2 R12, R13.H0_H0, R16.reuse.H0_H0 ;  /* 0x200000100d0c7230 */ /* 0x100fe20000200800 */
[----:B------:R-:W0:Y:S01]  /*4140*/  F2I.NTZ R19, R19 ;  /* 0x0000001300137305 */ /* 0x000e220000203100 */
[----:B------:R-:W-:Y:S01]  /*4150*/  VIMNMX R17, PT, PT, R17, -0x7fff, !PT ;  /* 0xffff800111117848 */ /* 0x000fe20007fe0100 */
[----:B------:R-:W-:Y:S01]  /*4160*/  HMUL2.BF16_V2 R21, R21, R14 ;  /* 0x0000000e15157232 */ /* 0x000fe20000200000 */
[----:B------:R-:W-:Y:S01]  /*4170*/  I2FP.F32.S32 R22, R22 ;  /* 0x0000001600167245 */ /* 0x000fe20000201400 */
[----:B------:R-:W-:Y:S01]  /*4180*/  HADD2.BF16_V2 R13, R12.H0_H0, -R13.H0_H0 ;  /* 0xa000000d0c0d7230 */ /* 0x000fe20000200800 */
[----:B------:R-:W-:Y:S01]  /*4190*/  I2FP.F32.S32 R17, R17 ;  /* 0x0000001100117245 */ /* 0x000fe20000201400 */
[----:B------:R-:W-:Y:S01]  /*41a0*/  IMAD.U32 R20, R20, 0x10000, RZ ;  /* 0x0001000014147824 */ /* 0x000fe200078e00ff */
[----:B-1----:R-:W-:Y:S01]  /*41b0*/  VIMNMX R18, PT, PT, R18, 0x7fff, PT ;  /* 0x00007fff12127848 */ /* 0x002fe20003fe0100 */
[----:B------:R-:W-:Y:S01]  /*41c0*/  HADD2.BF16_V2 R13, R13.H0_H0, -R16.H0_H0 ;  /* 0xa00000100d0d7230 */ /* 0x000fe20000200800 */
[----:B------:R-:W-:-:S02]  /*41d0*/  PRMT R16, R75, 0x7632, R16 ;  /* 0x000076324b107816 */ /* 0x000fc40000000010 */
[----:B------:R-:W-:Y:S01]  /*41e0*/  F2FP.BF16.F32.PACK_AB R22, R17, R22 ;  /* 0x000000161116723e */ /* 0x000fe200000010ff */
[----:B------:R-:W1:Y:S01]  /*41f0*/  F2I.NTZ R20, R20 ;  /* 0x0000001400147305 */ /* 0x000e620000203100 */
[----:B------:R-:W-:Y:S01]  /*4200*/  VIMNMX R18, PT, PT, R18, -0x7fff, !PT ;  /* 0xffff800112127848 */ /* 0x000fe20007fe0100 */
[----:B------:R-:W-:Y:S01]  /*4210*/  IMAD.U32 R16, R16, 0x10000, RZ ;  /* 0x0001000010107824 */ /* 0x000fe200078e00ff */
[----:B0-----:R-:W-:Y:S01]  /*4220*/  VIMNMX R19, PT, PT, R19, 0x7fff, PT ;  /* 0x00007fff13137848 */ /* 0x001fe20003fe0100 */
[----:B------:R-:W-:Y:S01]  /*4230*/  HFMA2.BF16_V2 R13, R22.H0_H0, R22.H1_H1, -R13.H0_H0 ;  /* 0x30000016160d7231 */ /* 0x000fe2000034080d */
[----:B------:R-:W-:Y:S02]  /*4240*/  I2FP.F32.S32 R18, R18 ;  /* 0x0000001200127245 */ /* 0x000fe40000201400 */
[----:B------:R-:W-:Y:S01]  /*4250*/  VIMNMX R19, PT, PT, R19, -0x7fff, !PT ;  /* 0xffff800113137848 */ /* 0x000fe20007fe0100 */
[----:B------:R-:W0:Y:S01]  /*4260*/  F2I.NTZ R16, R16 ;  /* 0x0000001000107305 */ /* 0x000e220000203100 */
[----:B------:R-:W-:Y:S01]  /*4270*/  HADD2.BF16_V2 R15, R12.H0_H0, R13.H0_H0 ;  /* 0x2000000d0c0f7230 */ /* 0x000fe20000200800 */
[----:B------:R-:W-:-:S02]  /*4280*/  PRMT R17, R75, 0x7610, R17 ;  /* 0x000076104b117816 */ /* 0x000fc40000000011 */
[----:B------:R-:W-:Y:S01]  /*4290*/  I2FP.F32.S32 R19, R19 ;  /* 0x0000001300137245 */ /* 0x000fe20000201400 */
[C---:B------:R-:W-:Y:S01]  /*42a0*/  HADD2.BF16_V2 R12, R15.reuse.H0_H0, -R12.H0_H0 ;  /* 0xa000000c0f0c7230 */ /* 0x040fe20000200800 */
[----:B-1----:R-:W-:Y:S01]  /*42b0*/  VIMNMX R20, PT, PT, R20, 0x7fff, PT ;  /* 0x00007fff14147848 */ /* 0x002fe20003fe0100 */
[----:B------:R-:W-:Y:S01]  /*42c0*/  IMAD.U32 R14, R17, 0x10000, RZ ;  /* 0x00010000110e7824 */ /* 0x000fe200078e00ff */
[----:B------:R-:W-:Y:S01]  /*42d0*/  F2FP.BF16.F32.PACK_AB R18, R19, R18 ;  /* 0x000000121312723e */ /* 0x000fe200000010ff */
[----:B------:R-:W-:Y:S01]  /*42e0*/  HADD2.BF16_V2 R12, R12.H0_H0, -R13.H0_H0 ;  /* 0xa000000d0c0c7230 */ /* 0x000fe20000200800 */
[----:B------:R-:W-:Y:S02]  /*42f0*/  PRMT R13, R21, 0x7632, R13 ;  /* 0x00007632150d7816 */ /* 0x000fe4000000000d */
[----:B------:R-:W-:Y:S01]  /*4300*/  VIMNMX R20, PT, PT, R20, -0x7fff, !PT ;  /* 0xffff800114147848 */ /* 0x000fe20007fe0100 */
[----:B------:R-:W-:Y:S01]  /*4310*/  HFMA2.BF16_V2 R12, R18.H0_H0, R18.H1_H1, -R12.H0_H0 ;  /* 0x30000012120c7231 */ /* 0x000fe2000034080c */
[----:B0-----:R-:W-:Y:S01]  /*4320*/  VIMNMX R16, PT, PT, R16, 0x7fff, PT ;  /* 0x00007fff10107848 */ /* 0x001fe20003fe0100 */
[----:B------:R-:W-:Y:S01]  /*4330*/  IMAD.U32 R18, R13, 0x10000, RZ ;  /* 0x000100000d127824 */ /* 0x000fe200078e00ff */
[----:B------:R-:W-:Y:S01]  /*4340*/  I2FP.F32.S32 R20, R20 ;  /* 0x0000001400147245 */ /* 0x000fe20000201400 */
[----:B------:R-:W-:Y:S01]  /*4350*/  HADD2.BF16_V2 R13, R15.H0_H0, R12.H0_H0 ;  /* 0x2000000c0f0d7230 */ /* 0x000fe20000200800 */
[----:B------:R-:W-:Y:S01]  /*4360*/  VIMNMX R16, PT, PT, R16, -0x7fff, !PT ;  /* 0xffff800110107848 */ /* 0x000fe20007fe0100 */
[----:B------:R-:W0:Y:S02]  /*4370*/  F2I.NTZ R14, R14 ;  /* 0x0000000e000e7305 */ /* 0x000e240000203100 */
[----:B------:R-:W-:Y:S01]  /*4380*/  HADD2.BF16_V2 R15, R13.H0_H0, -R15.H0_H0 ;  /* 0xa000000f0d0f7230 */ /* 0x000fe20000200800 */
[----:B------:R-:W-:-:S02]  /*4390*/  I2FP.F32.S32 R17, R16 ;  /* 0x0000001000117245 */ /* 0x000fc40000201400 */
[----:B------:R-:W-:Y:S01]  /*43a0*/  PRMT R16, R21, 0x7610, R16 ;  /* 0x0000761015107816 */ /* 0x000fe20000000010 */
[----:B------:R-:W-:Y:S01]  /*43b0*/  HADD2.BF16_V2 R15, R15.H0_H0, -R12.H0_H0 ;  /* 0xa000000c0f0f7230 */ /* 0x000fe20000200800 */
[----:B------:R-:W-:Y:S01]  /*43c0*/  F2FP.BF16.F32.PACK_AB R20, R17, R20 ;  /* 0x000000141114723e */ /* 0x000fe200000010ff */
[----:B------:R-:W1:Y:S01]  /*43d0*/  F2I.NTZ R18, R18 ;  /* 0x0000001200127305 */ /* 0x000e620000203100 */
[----:B------:R-:W-:Y:S01]  /*43e0*/  PRMT R17, R76, 0x7632, R17 ;  /* 0x000076324c117816 */ /* 0x000fe20000000011 */
[----:B------:R-:W-:Y:S01]  /*43f0*/  IMAD.U32 R16, R16, 0x10000, RZ ;  /* 0x0001000010107824 */ /* 0x000fe200078e00ff */
[----:B------:R-:W-:Y:S01]  /*4400*/  PRMT R12, R76, 0x7610, R12 ;  /* 0x000076104c0c7816 */ /* 0x000fe2000000000c */
[----:B------:R-:W-:Y:S02]  /*4410*/  HFMA2.BF16_V2 R15, R20.H0_H0, R20.H1_H1, -R15.H0_H0 ;  /* 0x30000014140f7231 */ /* 0x000fe4000034080f */
[----:B------:R-:W-:Y:S01]  /*4420*/  IMAD.U32 R20, R17, 0x10000, RZ ;  /* 0x0001000011147824 */ /* 0x000fe200078e00ff */
[----:B0-----:R-:W-:Y:S01]  /*4430*/  VIMNMX R14, PT, PT, R14, 0x7fff, PT ;  /* 0x00007fff0e0e7848 */ /* 0x001fe20003fe0100 */
[----:B------:R-:W-:Y:S01]  /*4440*/  IMAD.U32 R19, R12, 0x10000, RZ ;  /* 0x000100000c137824 */ /* 0x000fe200078e00ff */
[----:B------:R-:W0:Y:S01]  /*4450*/  F2I.NTZ R16, R16 ;  /* 0x0000001000107305 */ /* 0x000e220000203100 */
[----:B------:R-:W-:Y:S01]  /*4460*/  HADD2.BF16_V2 R12, R13.H0_H0, R15.H0_H0 ;  /* 0x2000000f0d0c7230 */ /* 0x000fe20000200800 */
[----:B------:R-:W-:-:S02]  /*4470*/  FSETP.GE.AND P0, PT, |R20|, 8.50705917302346158658e+37, PT ;  /* 0x7e8000001400780b */ /* 0x000fc40003f06200 */
[----:B------:R-:W-:Y:S01]  /*4480*/  VIMNMX R14, PT, PT, R14, -0x7fff, !PT ;  /* 0xffff80010e0e7848 */ /* 0x000fe20007fe0100 */
[----:B------:R-:W-:Y:S01]  /*4490*/  HADD2.BF16_V2 R13, R12.H0_H0, -R13.H0_H0 ;  /* 0xa000000d0c0d7230 */ /* 0x000fe20000200800 */
[----:B-1----:R-:W-:Y:S02]  /*44a0*/  VIMNMX R18, PT, PT, R18, 0x7fff, PT ;  /* 0x00007fff12127848 */ /* 0x002fe40003fe0100 */
[----:B------:R-:W1:Y:S01]  /*44b0*/  F2I.NTZ R19, R19 ;  /* 0x0000001300137305 */ /* 0x000e620000203100 */
[----:B------:R-:W-:Y:S01]  /*44c0*/  I2FP.F32.S32 R14, R14 ;  /* 0x0000000e000e7245 */ /* 0x000fe20000201400 */
[----:B------:R-:W-:Y:S01]  /*44d0*/  HADD2.BF16_V2 R13, R13.H0_H0, -R15.H0_H0 ;  /* 0xa000000f0d0d7230 */ /* 0x000fe20000200800 */
[----:B------:R-:W-:-:S04]  /*44e0*/  VIMNMX R18, PT, PT, R18, -0x7fff, !PT ;  /* 0xffff800112127848 */ /* 0x000fc80007fe0100 */
[----:B------:R-:W-:Y:S01]  /*44f0*/  I2FP.F32.S32 R17, R18 ;  /* 0x0000001200117245 */ /* 0x000fe20000201400 */
[----:B------:R-:W-:Y:S01]  /*4500*/  @P0 FMUL R20, R20, 0.25 ;  /* 0x3e80000014140820 */ /* 0x000fe20000400000 */
[----:B0-----:R-:W-:Y:S02]  /*4510*/  VIMNMX R16, PT, PT, R16, 0x7fff, PT ;  /* 0x00007fff10107848 */ /* 0x001fe40003fe0100 */
[----:B------:R-:W-:Y:S02]  /*4520*/  F2FP.BF16.F32.PACK_AB R14, R17, R14 ;  /* 0x0000000e110e723e */ /* 0x000fe400000010ff */
[----:B------:R-:W-:Y:S02]  /*4530*/  FSETP.GEU.AND P1, PT, |R20|, 1.175494350822287508e-38, PT ;  /* 0x008000001400780b */ /* 0x000fe40003f2e200 */
[----:B-1----:R-:W-:Y:S01]  /*4540*/  VIMNMX R19, PT, PT, R19, 0x7fff, PT ;  /* 0x00007fff13137848 */ /* 0x002fe20003fe0100 */
[----:B------:R-:W-:Y:S01]  /*4550*/  HFMA2.BF16_V2 R13, R14.H0_H0, R14.H1_H1, -R13.H0_H0 ;  /* 0x3000000e0e0d7231 */ /* 0x000fe2000034080d */
[----:B------:R-:W-:-:S02]  /*4560*/  VIMNMX R16, PT, PT, R16, -0x7fff, !PT ;  /* 0xffff800110107848 */ /* 0x000fc40007fe0100 */
[----:B------:R-:W-:Y:S01]  /*4570*/  VIMNMX R19, PT, PT, R19, -0x7fff, !PT ;  /* 0xffff800113137848 */ /* 0x000fe20007fe0100 */
[--C-:B------:R-:W-:Y:S01]  /*4580*/  HADD2.BF16_V2 R14, R12.H0_H0, R13.reuse.H0_H0 ;  /* 0x2000000d0c0e7230 */ /* 0x100fe20000200800 */
[----:B------:R-:W-:Y:S02]  /*4590*/  I2FP.F32.S32 R16, R16 ;  /* 0x0000001000107245 */ /* 0x000fe40000201400 */
[----:B------:R-:W-:Y:S01]  /*45a0*/  I2FP.F32.S32 R19, R19 ;  /* 0x0000001300137245 */ /* 0x000fe20000201400 */
[----:B------:R-:W-:Y:S02]  /*45b0*/  HADD2.BF16_V2 R12, R14.H0_H0, -R12.H0_H0 ;  /* 0xa000000c0e0c7230 */ /* 0x000fe40000200800 */
[----:B------:R-:W-:Y:S01]  /*45c0*/  @!P1 FMUL R20, R20, 16777216 ;  /* 0x4b80000014149820 */ /* 0x000fe20000400000 */
[----:B------:R-:W-:Y:S01]  /*45d0*/  F2FP.BF16.F32.PACK_AB R16, R19, R16 ;  /* 0x000000101310723e */ /* 0x000fe200000010ff */
[----:B------:R-:W-:Y:S02]  /*45e0*/  HADD2.BF16_V2 R12, R12.H0_H0, -R13.H0_H0 ;  /* 0xa000000d0c0c7230 */ /* 0x000fe40000200800 */
[----:B------:R-:W0:Y:S02]  /*45f0*/  MUFU.RCP R13, R20 ;  /* 0x00000014000d7308 */ /* 0x000e240000001000 */
[----:B------:R-:W-:-:S02]  /*4600*/  HFMA2.BF16_V2 R12, R16.H0_H0, R16.H1_H1, -R12.H0_H0 ;  /* 0x30000010100c7231 */ /* 0x000fc4000034080c */
[----:B------:R-:W-:Y:S02]  /*4610*/  IMAD.MOV.U32 R16, RZ, RZ, R11 ;  /* 0x000000ffff107224 */ /* 0x000fe400078e000b */
[----:B------:R-:W-:-:S05]  /*4620*/  HADD2.BF16_V2 R12, R14.H0_H0, R12.H0_H0 ;  /* 0x2000000c0e0c7230 */ /* 0x000fca0000200800 */
[----:B------:R-:W-:-:S04]  /*4630*/  IMAD.U32 R12, R12, 0x10000, RZ ;  /* 0x000100000c0c7824 */ /* 0x000fc800078e00ff */
[----:B------:R-:W-:-:S04]  /*4640*/  @!P1 FMUL R12, R12, 16777216 ;  /* 0x4b8000000c0c9820 */ /* 0x000fc80000400000 */
[----:B0-----:R-:W-:-:S04]  /*4650*/  FMUL R12, R13, R12 ;  /* 0x0000000c0d0c7220 */ /* 0x001fc80000400000 */
[----:B------:R-:W-:-:S05]  /*4660*/  @P0 FMUL R12, R12, 0.25 ;  /* 0x3e8000000c0c0820 */ /* 0x000fca0000400000 */
[----:B------:R-:W-:-:S05]  /*4670*/  F2FP.BF16.F32.PACK_AB R12, RZ, R12 ;  /* 0x0000000cff0c723e */ /* 0x000fca00000010ff */
[----:B------:R-:W-:Y:S01]  /*4680*/  HADD2.BF16_V2 R3, R3.H0_H0, R12.H0_H0 ;  /* 0x2000000c03037230 */ /* 0x000fe20000200800 */
[----:B------:R-:W-:Y:S06]  /*4690*/  BRA.U UP0, `(.L_x_6) ;  /* 0xffffffbd00187547 */ /* 0x000fec000b83ffff */
.L_x_0:
[----:B------:R-:W-:-:S04]  /*46a0*/  ISETP.GE.AND P0, PT, R6, UR15, PT ;  /* 0x0000000f06007c0c */ /* 0x000fc8000bf06270 */
[----:B------:R-:W-:-:S13]  /*46b0*/  ISETP.GE.OR P0, PT, R7, UR8, P0 ;  /* 0x0000000807007c0c */ /* 0x000fda0008706670 */
[----:B------:R-:W-:Y:S05]  /*46c0*/  @P0 EXIT ;  /* 0x000000000000094d */ /* 0x000fea0003800000 */
[----:B------:R-:W1:Y:S01]  /*46d0*/  LDC.64 R4, c[0x0][0x390] ;  /* 0x0000e400ff047b82 */ /* 0x000e620000000a00 */
[----:B------:R-:W-:Y:S01]  /*46e0*/  IMAD R7, R7, UR15, R6 ;  /* 0x0000000f07077c24 */ /* 0x000fe2000f8e0206 */
[----:B------:R-:W2:Y:S03]  /*46f0*/  LDCU.64 UR4, c[0x0][0x398] ;  /* 0x00007300ff0477ac */ /* 0x000ea60008000a00 */
[----:B-1----:R-:W-:-:S05]  /*4700*/  IMAD.WIDE R4, R7, 0x4, R4 ;  /* 0x0000000407047825 */ /* 0x002fca00078e0204 */
[----:B0-----:R-:W2:Y:S01]  /*4710*/  LDG.E R0, desc[UR12][R4.64] ;  /* 0x0000000c04007981 */ /* 0x001ea2000c1e1900 */
[----:B------:R-:W-:Y:S02]  /*4720*/  IMAD.U32 R3, R3, 0x10000, RZ ;  /* 0x0001000003037824 */ /* 0x000fe400078e00ff */
[----:B--2---:R-:W-:-:S04]  /*4730*/  FMUL R0, R0, UR5 ;  /* 0x0000000500007c20 */ /* 0x004fc80008400000 */
[----:B------:R-:W-:-:S05]  /*4740*/  FFMA R3, R3, UR4, R0 ;  /* 0x0000000403037c23 */ /* 0x000fca0008000000 */
[----:B------:R-:W-:Y:S01]  /*4750*/  STG.E desc[UR12][R4.64], R3 ;  /* 0x0000000304007986 */ /* 0x000fe2000c10190c */
[----:B------:R-:W-:Y:S05]  /*4760*/  EXIT ;  /* 0x000000000000794d */ /* 0x000fea0003800000 */
.L_x_7:
[----:B------:R-:W-:-:S00]  /*4770*/  BRA `(.L_x_7) ;  /* 0xfffffffc00fc7947 */ /* 0x000fc0000383ffff */
[----:B------:R-:W-:-:S00]  /*4780*/  NOP ;  /* 0x0000000000007918 */ /* 0x000fc00000000000 */
[----:B------:R-:W-:-:S00]  /*4790*/  NOP ;  /* 0x0000000000007918 */ /* 0x000fc00000000000 */
[----:B------:R-:W-:-:S00]  /*47a0*/  NOP ;  /* 0x0000000000007918 */ /* 0x000fc00000000000 */
[----:B------:R-:W-:-:S00]  /*47b0*/  NOP ;  /* 0x0000000000007918 */ /* 0x000fc00000000000 */
[----:B------:R-:W-:-:S00]  /*47c0*/  NOP ;  /* 0x0000000000007918 */ /* 0x000fc00000000000 */
[----:B------:R-:W-:-:S00]  /*47d0*/  NOP ;  /* 0x0000000000007918 */ /* 0x000fc00000000000 */
[----:B------:R-:W-:-:S00]  /*47e0*/  NOP ;  /* 0x0000000000007918 */ /* 0x000fc00000000000 */
[----:B------:R-:W-:-:S00]  /*47f0*/  NOP ;  /* 0x0000000000007918 */ /* 0x000fc00000000000 */
.L_x_8:


//--------------------- .nv.shared._Z23BFPMatrixMultiplyKernelPKfS0_Pfffiiii --------------------------
	.section	.nv.shared._Z23BFPMatrixMultiplyKernelPKfS0_Pfffiiii,"aw",@nobits
	.sectionflags	@""
	.align	2
.nv.shared._Z23BFPMatrixMultiplyKernelPKfS0_Pfffiiii:
	.zero		9472


//--------------------- .nv.shared.reserved.0     --------------------------
	.section	.nv.shared.reserved.0,"aw",@nobits
	.weak		__nv_reservedSMEM_offset_0_alias
	.size		__nv_reservedSMEM_offset_0_alias, 0, 64
	.other		__nv_reservedSMEM_offset_0_alias,@"STO_CUDA_RESERVED_SHARED STV_DEFAULT"
__nv_reservedSMEM_offset_0_alias:
	.zero		0
	.zero		64


//--------------------- .nv.constant0._Z23BFPMatrixMultiplyKernelPKfS0_Pfffiiii --------------------------
	.section	.nv.constant0._Z23BFPMatrixMultiplyKernelPKfS0_Pfffiiii,"a",@progbits
	.sectionflags	@""
	.align	4
.nv.constant0._Z23BFPMatrixMultiplyKernelPKfS0_Pfffiiii:
	.zero		944


//--------------------- SYMBOLS --------------------------

	.type		.nv.reservedSmem.offset0,@object
	.size		.nv.reservedSmem.offset0,0x4
	.type		.nv.reservedSmem.cap,@object
	.size		.nv.reservedSmem.cap,0x4
